	.target	sm_80

	.elftype	@"ET_EXEC"


//--------------------- .note.nv.tkinfo           --------------------------
	.section	.note.nv.tkinfo,"",@"SHT_NOTE"
	.sectionflags	@"SHF_NOTE_NV_TKINFO"
	.tkinfo
        /*0018*/ 	.word	0x00000002
        /*0030*/ 	.string	""
        /*0030*/ 	.string	"ptxas"
        /*0030*/ 	.string	"Cuda compilation tools, release 13.0, V13.0.88"
        /*0030*/ 	.string	"Build cuda_13.0.r13.0/compiler.36424714_0"
        /*0030*/ 	.string	"-v  -suppress-debug-info  -lineinfo  -arch sm_80 "



//--------------------- .note.nv.cuinfo           --------------------------
	.section	.note.nv.cuinfo,"",@"SHT_NOTE"
	.sectionflags	@"SHF_NOTE_NV_CUINFO"
        /*0018*/ 	.short	0x0002
        /*001a*/ 	.short	0x0050
        /*001c*/ 	.short	0x0082
	.zero		2


//--------------------- .nv.info                  --------------------------
	.section	.nv.info,"",@"SHT_CUDA_INFO"
	.align	4


	//----- nvinfo : EIATTR_REGCOUNT
	.align		4
        /*0000*/ 	.byte	0x04, 0x2f
        /*0002*/ 	.short	(.L_1 - .L_0)
	.align		4
.L_0:
        /*0004*/ 	.word	index@(matmul_kernel)
        /*0008*/ 	.word	0x0000005e


	//----- nvinfo : EIATTR_FRAME_SIZE
	.align		4
.L_1:
        /*000c*/ 	.byte	0x04, 0x11
        /*000e*/ 	.short	(.L_3 - .L_2)
	.align		4
.L_2:
        /*0010*/ 	.word	index@(matmul_kernel)
        /*0014*/ 	.word	0x00000000


	//----- nvinfo : EIATTR_MIN_STACK_SIZE
	.align		4
.L_3:
        /*0018*/ 	.byte	0x04, 0x12
        /*001a*/ 	.short	(.L_5 - .L_4)
	.align		4
.L_4:
        /*001c*/ 	.word	index@(matmul_kernel)
        /*0020*/ 	.word	0x00000000
.L_5:


//--------------------- .nv.info.matmul_kernel    --------------------------
	.section	.nv.info.matmul_kernel,"",@"SHT_CUDA_INFO"
	.sectionflags	@""
	.align	4


	//----- nvinfo : EIATTR_CUDA_API_VERSION
	.align		4
        /*0000*/ 	.byte	0x04, 0x37
        /*0002*/ 	.short	(.L_7 - .L_6)
.L_6:
        /*0004*/ 	.word	0x00000082


	//----- nvinfo : EIATTR_SW2861232_WAR
	.align		4
.L_7:
        /*0008*/ 	.byte	0x01, 0x35
	.zero		2


	//----- nvinfo : EIATTR_PARAM_CBANK
	.align		4
        /*000c*/ 	.byte	0x04, 0x0a
        /*000e*/ 	.short	(.L_9 - .L_8)
	.align		4
.L_8:
        /*0010*/ 	.word	index@(.nv.constant0.matmul_kernel)
        /*0014*/ 	.short	0x0160
        /*0016*/ 	.short	0x0050


	//----- nvinfo : EIATTR_CBANK_PARAM_SIZE
	.align		4
.L_9:
        /*0018*/ 	.byte	0x03, 0x19
        /*001a*/ 	.short	0x0050


	//----- nvinfo : EIATTR_KPARAM_INFO
	.align		4
        /*001c*/ 	.byte	0x04, 0x17
        /*001e*/ 	.short	(.L_11 - .L_10)
.L_10:
        /*0020*/ 	.word	0x00000000
        /*0024*/ 	.short	0x000d
        /*0026*/ 	.short	0x0048
        /*0028*/ 	.byte	0x00, 0xf4, 0x21, 0x00


	//----- nvinfo : EIATTR_KPARAM_INFO
	.align		4
.L_11:
        /*002c*/ 	.byte	0x04, 0x17
        /*002e*/ 	.short	(.L_13 - .L_12)
.L_12:
        /*0030*/ 	.word	0x00000000
        /*0034*/ 	.short	0x000c
        /*0036*/ 	.short	0x0040
        /*0038*/ 	.byte	0x00, 0xf4, 0x21, 0x00


	//----- nvinfo : EIATTR_KPARAM_INFO
	.align		4
.L_13:
        /*003c*/ 	.byte	0x04, 0x17
        /*003e*/ 	.short	(.L_15 - .L_14)
.L_14:
        /*0040*/ 	.word	0x00000000
        /*0044*/ 	.short	0x000b
        /*0046*/ 	.short	0x0038
        /*0048*/ 	.byte	0x00, 0xf0, 0x11, 0x00


	//----- nvinfo : EIATTR_KPARAM_INFO
	.align		4
.L_15:
        /*004c*/ 	.byte	0x04, 0x17
        /*004e*/ 	.short	(.L_17 - .L_16)
.L_16:
        /*0050*/ 	.word	0x00000000
        /*0054*/ 	.short	0x000a
        /*0056*/ 	.short	0x0034
        /*0058*/ 	.byte	0x00, 0xf0, 0x11, 0x00


	//----- nvinfo : EIATTR_KPARAM_INFO
	.align		4
.L_17:
        /*005c*/ 	.byte	0x04, 0x17
        /*005e*/ 	.short	(.L_19 - .L_18)
.L_18:
        /*0060*/ 	.word	0x00000000
        /*0064*/ 	.short	0x0009
        /*0066*/ 	.short	0x0030
        /*0068*/ 	.byte	0x00, 0xf0, 0x11, 0x00


	//----- nvinfo : EIATTR_KPARAM_INFO
	.align		4
.L_19:
        /*006c*/ 	.byte	0x04, 0x17
        /*006e*/ 	.short	(.L_21 - .L_20)
.L_20:
        /*0070*/ 	.word	0x00000000
        /*0074*/ 	.short	0x0008
        /*0076*/ 	.short	0x002c
        /*0078*/ 	.byte	0x00, 0xf0, 0x11, 0x00


	//----- nvinfo : EIATTR_KPARAM_INFO
	.align		4
.L_21:
        /*007c*/ 	.byte	0x04, 0x17
        /*007e*/ 	.short	(.L_23 - .L_22)
.L_22:
        /*0080*/ 	.word	0x00000000
        /*0084*/ 	.short	0x0007
        /*0086*/ 	.short	0x0028
        /*0088*/ 	.byte	0x00, 0xf0, 0x11, 0x00


	//----- nvinfo : EIATTR_KPARAM_INFO
	.align		4
.L_23:
        /*008c*/ 	.byte	0x04, 0x17
        /*008e*/ 	.short	(.L_25 - .L_24)
.L_24:
        /*0090*/ 	.word	0x00000000
        /*0094*/ 	.short	0x0006
        /*0096*/ 	.short	0x0024
        /*0098*/ 	.byte	0x00, 0xf0, 0x11, 0x00


	//----- nvinfo : EIATTR_KPARAM_INFO
	.align		4
.L_25:
        /*009c*/ 	.byte	0x04, 0x17
        /*009e*/ 	.short	(.L_27 - .L_26)
.L_26:
        /*00a0*/ 	.word	0x00000000
        /*00a4*/ 	.short	0x0005
        /*00a6*/ 	.short	0x0020
        /*00a8*/ 	.byte	0x00, 0xf0, 0x11, 0x00


	//----- nvinfo : EIATTR_KPARAM_INFO
	.align		4
.L_27:
        /*00ac*/ 	.byte	0x04, 0x17
        /*00ae*/ 	.short	(.L_29 - .L_28)
.L_28:
        /*00b0*/ 	.word	0x00000000
        /*00b4*/ 	.short	0x0004
        /*00b6*/ 	.short	0x001c
        /*00b8*/ 	.byte	0x00, 0xf0, 0x11, 0x00


	//----- nvinfo : EIATTR_KPARAM_INFO
	.align		4
.L_29:
        /*00bc*/ 	.byte	0x04, 0x17
        /*00be*/ 	.short	(.L_31 - .L_30)
.L_30:
        /*00c0*/ 	.word	0x00000000
        /*00c4*/ 	.short	0x0003
        /*00c6*/ 	.short	0x0018
        /*00c8*/ 	.byte	0x00, 0xf0, 0x11, 0x00


	//----- nvinfo : EIATTR_KPARAM_INFO
	.align		4
.L_31:
        /*00cc*/ 	.byte	0x04, 0x17
        /*00ce*/ 	.short	(.L_33 - .L_32)
.L_32:
        /*00d0*/ 	.word	0x00000000
        /*00d4*/ 	.short	0x0002
        /*00d6*/ 	.short	0x0010
        /*00d8*/ 	.byte	0x00, 0xf4, 0x21, 0x00


	//----- nvinfo : EIATTR_KPARAM_INFO
	.align		4
.L_33:
        /*00dc*/ 	.byte	0x04, 0x17
        /*00de*/ 	.short	(.L_35 - .L_34)
.L_34:
        /*00e0*/ 	.word	0x00000000
        /*00e4*/ 	.short	0x0001
        /*00e6*/ 	.short	0x0008
        /*00e8*/ 	.byte	0x00, 0xf4, 0x21, 0x00


	//----- nvinfo : EIATTR_KPARAM_INFO
	.align		4
.L_35:
        /*00ec*/ 	.byte	0x04, 0x17
        /*00ee*/ 	.short	(.L_37 - .L_36)
.L_36:
        /*00f0*/ 	.word	0x00000000
        /*00f4*/ 	.short	0x0000
        /*00f6*/ 	.short	0x0000
        /*00f8*/ 	.byte	0x00, 0xf4, 0x21, 0x00


	//----- nvinfo : EIATTR_MAXREG_COUNT
	.align		4
.L_37:
        /*00fc*/ 	.byte	0x03, 0x1b
        /*00fe*/ 	.short	0x0080


	//----- nvinfo : EIATTR_NUM_BARRIERS
	.align		4
        /*0100*/ 	.byte	0x02, 0x4c
        /*0102*/ 	.byte	0x01
	.zero		1


	//----- nvinfo : EIATTR_MERCURY_ISA_VERSION
	.align		4
        /*0104*/ 	.byte	0x03, 0x5f
        /*0106*/ 	.short	0x0000


	//----- nvinfo : EIATTR_EXIT_INSTR_OFFSETS
	.align		4
        /*0108*/ 	.byte	0x04, 0x1c
        /*010a*/ 	.short	(.L_39 - .L_38)


	//   ....[0]....
.L_38:
        /*010c*/ 	.word	0x00002180


	//   ....[1]....
        /*0110*/ 	.word	0x000021b0


	//----- nvinfo : EIATTR_REQNTID
	.align		4
.L_39:
        /*0114*/ 	.byte	0x04, 0x10
        /*0116*/ 	.short	(.L_41 - .L_40)
.L_40:
        /*0118*/ 	.word	0x00000200
        /*011c*/ 	.word	0x00000001
        /*0120*/ 	.word	0x00000001
.L_41:


//--------------------- .nv.callgraph             --------------------------
	.section	.nv.callgraph,"",@"SHT_CUDA_CALLGRAPH"
	.align	4
	.sectionentsize	8
	.align		4
        /*0000*/ 	.word	0x00000000
	.align		4
        /*0004*/ 	.word	0xffffffff
	.align		4
        /*0008*/ 	.word	0x00000000
	.align		4
        /*000c*/ 	.word	0xfffffffe
	.align		4
        /*0010*/ 	.word	0x00000000
	.align		4
        /*0014*/ 	.word	0xfffffffd
	.align		4
        /*0018*/ 	.word	0x00000000
	.align		4
        /*001c*/ 	.word	0xfffffffc


//--------------------- .nv.rel.action            --------------------------
	.section	.nv.rel.action,"",@"SHT_CUDA_RELOCINFO"
	.align	8
	.sectionentsize	8
        /*0000*/ 	.byte	0x73, 0x00, 0x00, 0x00, 0x00, 0x00, 0x00, 0x00, 0x00, 0x00, 0x00, 0x11, 0x25, 0x00, 0x05, 0x36


//--------------------- .nv.constant0.matmul_kernel --------------------------
	.section	.nv.constant0.matmul_kernel,"a",@progbits
	.sectionflags	@""
	.align	4
.nv.constant0.matmul_kernel:
	.zero		432


//--------------------- .text.matmul_kernel       --------------------------
	.section	.text.matmul_kernel,"ax",@progbits
	.sectioninfo	@"SHI_REGISTERS=94"
	.align	128
        .global         matmul_kernel
        .type           matmul_kernel,@function
        .size           matmul_kernel,(.L_x_4 - matmul_kernel)
        .other          matmul_kernel,@"STO_CUDA_ENTRY STV_DEFAULT"
matmul_kernel:
.text.matmul_kernel:
[----:B------:R-:W-:Y:S02]  /*0000*/  IMAD.MOV.U32 R1, RZ, RZ, c[0x0][0x28] ;  /* 0x00000a00ff017624 */ /* 0x000fe400078e00ff */
[----:B------:R-:W-:Y:S01]  /*0010*/  IMAD.MOV.U32 R0, RZ, RZ, c[0x0][0x17c] ;  /* 0x00005f00ff007624 */ /* 0x000fe200078e00ff */
[----:B------:R-:W0:Y:S01]  /*0020*/  S2R R5, SR_CTAID.X ;  /* 0x0000000000057919 */ /* 0x000e220000002500 */
[----:B------:R-:W-:Y:S01]  /*0030*/  IMAD.MOV.U32 R66, RZ, RZ, c[0x0][0x180] ;  /* 0x00006000ff427624 */ /* 0x000fe200078e00ff */
[----:B------:R-:W-:Y:S02]  /*0040*/  ULDC UR4, c[0x0][0x180] ;  /* 0x0000600000047ab9 */ /* 0x000fe40000000800 */
[----:B------:R-:W-:Y:S01]  /*0050*/  IADD3 R0, R0, 0x7f, RZ ;  /* 0x0000007f00007810 */ /* 0x000fe20007ffe0ff */
[----:B------:R-:W-:Y:S01]  /*0060*/  ULDC.64 UR6, c[0x0][0x118] ;  /* 0x0000460000067ab9 */ /* 0x000fe20000000a00 */
[----:B------:R-:W-:Y:S02]  /*0070*/  IADD3 R66, R66, 0x1f, RZ ;  /* 0x0000001f42427810 */ /* 0x000fe40007ffe0ff */
[----:B------:R-:W-:-:S04]  /*0080*/  SHF.R.S32.HI R3, RZ, 0x1f, R0 ;  /* 0x0000001fff037819 */ /* 0x000fc80000011400 */
[----:B------:R-:W-:-:S04]  /*0090*/  LEA.HI R3, R3, R0, RZ, 0x7 ;  /* 0x0000000003037211 */ /* 0x000fc800078f38ff */
[----:B------:R-:W-:-:S05]  /*00a0*/  SHF.R.S32.HI R3, RZ, 0x7, R3 ;  /* 0x00000007ff037819 */ /* 0x000fca0000011403 */
[----:B------:R-:W-:Y:S01]  /*00b0*/  IMAD.SHL.U32 R4, R3, 0x8, RZ ;  /* 0x0000000803047824 */ /* 0x000fe200078e00ff */
[----:B0-----:R-:W-:-:S04]  /*00c0*/  IABS R8, R5 ;  /* 0x0000000500087213 */ /* 0x001fc80000000000 */
[-C--:B------:R-:W-:Y:S02]  /*00d0*/  IABS R7, R4.reuse ;  /* 0x0000000400077213 */ /* 0x080fe40000000000 */
[----:B------:R-:W-:Y:S02]  /*00e0*/  IABS R10, R4 ;  /* 0x00000004000a7213 */ /* 0x000fe40000000000 */
[----:B------:R-:W0:Y:S08]  /*00f0*/  I2F.RP R0, R7 ;  /* 0x0000000700007306 */ /* 0x000e300000209400 */
[----:B0-----:R-:W0:Y:S02]  /*0100*/  MUFU.RCP R0, R0 ;  /* 0x0000000000007308 */ /* 0x001e240000001000 */
[----:B0-----:R-:W-:Y:S01]  /*0110*/  IADD3 R2, R0, 0xffffffe, RZ ;  /* 0x0ffffffe00027810 */ /* 0x001fe20007ffe0ff */
[----:B------:R-:W-:-:S05]  /*0120*/  IMAD.MOV R0, RZ, RZ, -R10 ;  /* 0x000000ffff007224 */ /* 0x000fca00078e0a0a */
[----:B------:R0:W1:Y:S02]  /*0130*/  F2I.FTZ.U32.TRUNC.NTZ R3, R2 ;  /* 0x0000000200037305 */ /* 0x000064000021f000 */
[----:B0-----:R-:W-:Y:S02]  /*0140*/  IMAD.MOV.U32 R2, RZ, RZ, RZ ;  /* 0x000000ffff027224 */ /* 0x001fe400078e00ff */
[----:B-1----:R-:W-:-:S04]  /*0150*/  IMAD.MOV R6, RZ, RZ, -R3 ;  /* 0x000000ffff067224 */ /* 0x002fc800078e0a03 */
[----:B------:R-:W-:Y:S02]  /*0160*/  IMAD R9, R6, R7, RZ ;  /* 0x0000000706097224 */ /* 0x000fe400078e02ff */
[----:B------:R-:W-:Y:S02]  /*0170*/  IMAD.MOV.U32 R6, RZ, RZ, R8 ;  /* 0x000000ffff067224 */ /* 0x000fe400078e0008 */
[----:B------:R-:W-:-:S06]  /*0180*/  IMAD.HI.U32 R3, R3, R9, R2 ;  /* 0x0000000903037227 */ /* 0x000fcc00078e0002 */
[----:B------:R-:W-:-:S04]  /*0190*/  IMAD.HI.U32 R3, R3, R6, RZ ;  /* 0x0000000603037227 */ /* 0x000fc800078e00ff */
[----:B------:R-:W-:-:S05]  /*01a0*/  IMAD R0, R3, R0, R6 ;  /* 0x0000000003007224 */ /* 0x000fca00078e0206 */
[----:B------:R-:W-:-:S13]  /*01b0*/  ISETP.GT.U32.AND P1, PT, R7, R0, PT ;  /* 0x000000000700720c */ /* 0x000fda0003f24070 */
[----:B------:R-:W-:Y:S01]  /*01c0*/  @!P1 IMAD.IADD R0, R0, 0x1, -R7 ;  /* 0x0000000100009824 */ /* 0x000fe200078e0a07 */
[----:B------:R-:W-:Y:S02]  /*01d0*/  @!P1 IADD3 R3, R3, 0x1, RZ ;  /* 0x0000000103039810 */ /* 0x000fe40007ffe0ff */
[----:B------:R-:W-:Y:S02]  /*01e0*/  ISETP.NE.AND P1, PT, R4, RZ, PT ;  /* 0x000000ff0400720c */ /* 0x000fe40003f25270 */
[----:B------:R-:W-:Y:S02]  /*01f0*/  ISETP.GE.U32.AND P0, PT, R0, R7, PT ;  /* 0x000000070000720c */ /* 0x000fe40003f06070 */
[----:B------:R-:W-:-:S04]  /*0200*/  LOP3.LUT R0, R5, R4, RZ, 0x3c, !PT ;  /* 0x0000000405007212 */ /* 0x000fc800078e3cff */
[----:B------:R-:W-:Y:S01]  /*0210*/  ISETP.GE.AND P2, PT, R0, RZ, PT ;  /* 0x000000ff0000720c */ /* 0x000fe20003f46270 */
[----:B------:R-:W-:-:S05]  /*0220*/  IMAD.MOV.U32 R0, RZ, RZ, c[0x0][0x178] ;  /* 0x00005e00ff007624 */ /* 0x000fca00078e00ff */
[----:B------:R-:W-:Y:S02]  /*0230*/  IADD3 R0, R0, 0x3f, RZ ;  /* 0x0000003f00007810 */ /* 0x000fe40007ffe0ff */
[----:B------:R-:W-:-:S05]  /*0240*/  @P0 IADD3 R3, R3, 0x1, RZ ;  /* 0x0000000103030810 */ /* 0x000fca0007ffe0ff */
[----:B------:R-:W-:Y:S01]  /*0250*/  IMAD.MOV.U32 R2, RZ, RZ, R3 ;  /* 0x000000ffff027224 */ /* 0x000fe200078e0003 */
[----:B------:R-:W-:-:S03]  /*0260*/  SHF.R.S32.HI R3, RZ, 0x1f, R0 ;  /* 0x0000001fff037819 */ /* 0x000fc60000011400 */
[----:B------:R-:W-:Y:S01]  /*0270*/  @!P2 IMAD.MOV R2, RZ, RZ, -R2 ;  /* 0x000000ffff02a224 */ /* 0x000fe200078e0a02 */
[----:B------:R-:W-:Y:S02]  /*0280*/  @!P1 LOP3.LUT R2, RZ, R4, RZ, 0x33, !PT ;  /* 0x00000004ff029212 */ /* 0x000fe400078e33ff */
[----:B------:R-:W-:-:S03]  /*0290*/  LEA.HI R3, R3, R0, RZ, 0x6 ;  /* 0x0000000003037211 */ /* 0x000fc600078f30ff */
[----:B------:R-:W-:Y:S02]  /*02a0*/  IMAD.SHL.U32 R6, R2, 0x8, RZ ;  /* 0x0000000802067824 */ /* 0x000fe400078e00ff */
[----:B------:R-:W-:-:S03]  /*02b0*/  IMAD.MOV R2, RZ, RZ, -R2 ;  /* 0x000000ffff027224 */ /* 0x000fc600078e0a02 */
[----:B------:R-:W-:Y:S01]  /*02c0*/  LEA.HI.SX32 R3, R3, -R6, 0x1a ;  /* 0x8000000603037211 */ /* 0x000fe200078fd2ff */
[----:B------:R-:W-:-:S03]  /*02d0*/  IMAD R11, R4, R2, R5 ;  /* 0x00000002040b7224 */ /* 0x000fc600078e0205 */
[----:B------:R-:W-:-:S04]  /*02e0*/  IMNMX R8, R3, 0x8, PT ;  /* 0x0000000803087817 */ /* 0x000fc80003800200 */
[-C--:B------:R-:W-:Y:S02]  /*02f0*/  IABS R7, R8.reuse ;  /* 0x0000000800077213 */ /* 0x080fe40000000000 */
[----:B------:R-:W-:Y:S02]  /*0300*/  IABS R4, R8 ;  /* 0x0000000800047213 */ /* 0x000fe40000000000 */
[----:B------:R-:W0:Y:S08]  /*0310*/  I2F.RP R0, R7 ;  /* 0x0000000700007306 */ /* 0x000e300000209400 */
[----:B0-----:R-:W0:Y:S02]  /*0320*/  MUFU.RCP R0, R0 ;  /* 0x0000000000007308 */ /* 0x001e240000001000 */
[----:B0-----:R-:W-:Y:S01]  /*0330*/  IADD3 R3, R0, 0xffffffe, RZ ;  /* 0x0ffffffe00037810 */ /* 0x001fe20007ffe0ff */
[----:B------:R-:W-:-:S05]  /*0340*/  IMAD.MOV R0, RZ, RZ, -R4 ;  /* 0x000000ffff007224 */ /* 0x000fca00078e0a04 */
[----:B------:R-:W0:Y:S02]  /*0350*/  F2I.FTZ.U32.TRUNC.NTZ R3, R3 ;  /* 0x0000000300037305 */ /* 0x000e24000021f000 */
[----:B0-----:R-:W-:-:S04]  /*0360*/  IMAD.MOV R9, RZ, RZ, -R3 ;  /* 0x000000ffff097224 */ /* 0x001fc800078e0a03 */
[----:B------:R-:W-:Y:S01]  /*0370*/  IMAD.MOV.U32 R2, RZ, RZ, R9 ;  /* 0x000000ffff027224 */ /* 0x000fe200078e0009 */
[----:B------:R-:W-:-:S03]  /*0380*/  IABS R9, R11 ;  /* 0x0000000b00097213 */ /* 0x000fc60000000000 */
[----:B------:R-:W-:Y:S02]  /*0390*/  IMAD R5, R2, R7, RZ ;  /* 0x0000000702057224 */ /* 0x000fe400078e02ff */
[----:B------:R-:W-:-:S04]  /*03a0*/  IMAD.MOV.U32 R2, RZ, RZ, RZ ;  /* 0x000000ffff027224 */ /* 0x000fc800078e00ff */
        /* <DEDUP_REMOVED lines=9> */
[----:B------:R-:W-:Y:S02]  /*0440*/  ISETP.GE.AND P2, PT, R0, RZ, PT ;  /* 0x000000ff0000720c */ /* 0x000fe40003f46270 */
[----:B------:R-:W0:Y:S05]  /*0450*/  S2R R0, SR_TID.X ;  /* 0x0000000000007919 */ /* 0x000e2a0000002100 */
[----:B------:R-:W-:Y:S02]  /*0460*/  @P0 IADD3 R2, R2, 0x1, RZ ;  /* 0x0000000102020810 */ /* 0x000fe40007ffe0ff */
[----:B------:R-:W-:-:S04]  /*0470*/  ISETP.GT.AND P0, PT, R66, 0x1f, PT ;  /* 0x0000001f4200780c */ /* 0x000fc80003f04270 */
[----:B------:R-:W-:Y:S01]  /*0480*/  @!P2 IMAD.MOV R2, RZ, RZ, -R2 ;  /* 0x000000ffff02a224 */ /* 0x000fe200078e0a02 */
[----:B------:R-:W-:-:S05]  /*0490*/  @!P1 LOP3.LUT R2, RZ, R8, RZ, 0x33, !PT ;  /* 0x00000008ff029212 */ /* 0x000fca00078e33ff */
[----:B------:R-:W-:Y:S02]  /*04a0*/  IMAD.MOV R3, RZ, RZ, -R2 ;  /* 0x000000ffff037224 */ /* 0x000fe400078e0a02 */
[----:B------:R-:W-:Y:S02]  /*04b0*/  IMAD.SHL.U32 R55, R2, 0x80, RZ ;  /* 0x0000008002377824 */ /* 0x000fe400078e00ff */
[----:B------:R-:W-:Y:S01]  /*04c0*/  IMAD R3, R8, R3, R11 ;  /* 0x0000000308037224 */ /* 0x000fe200078e020b */
[----:B0-----:R-:W-:-:S03]  /*04d0*/  SHF.R.U32.HI R52, RZ, 0x6, R0 ;  /* 0x00000006ff347819 */ /* 0x001fc60000011600 */
[----:B------:R-:W-:Y:S01]  /*04e0*/  IMAD.IADD R3, R6, 0x1, R3 ;  /* 0x0000000106037824 */ /* 0x000fe200078e0203 */
[----:B------:R-:W-:Y:S02]  /*04f0*/  LOP3.LUT R4, R0, 0x3f, RZ, 0xc0, !PT ;  /* 0x0000003f00047812 */ /* 0x000fe400078ec0ff */
[----:B------:R-:W-:-:S03]  /*0500*/  SGXT.U32 R52, R52, 0x3 ;  /* 0x000000033434781a */ /* 0x000fc60000000000 */
[----:B------:R-:W-:Y:S01]  /*0510*/  IMAD R53, R3, 0x40, R4 ;  /* 0x0000004003357824 */ /* 0x000fe200078e0204 */
[C---:B------:R-:W-:Y:S02]  /*0520*/  LOP3.LUT R68, R52.reuse, 0x8, RZ, 0xfc, !PT ;  /* 0x0000000834447812 */ /* 0x040fe400078efcff */
[C---:B------:R-:W-:Y:S02]  /*0530*/  LOP3.LUT R70, R52.reuse, 0x10, RZ, 0xfc, !PT ;  /* 0x0000001034467812 */ /* 0x040fe400078efcff */
[----:B------:R-:W-:Y:S01]  /*0540*/  LOP3.LUT R72, R52, 0x18, RZ, 0xfc, !PT ;  /* 0x0000001834487812 */ /* 0x000fe200078efcff */
[----:B------:R-:W-:Y:S05]  /*0550*/  @P0 BRA `(.L_x_0) ;  /* 0x0000008000000947 */ /* 0x000fea0003800000 */
[----:B------:R-:W-:Y:S01]  /*0560*/  IMAD.SHL.U32 R56, R0, 0x10, RZ ;  /* 0x0000001000387824 */ /* 0x000fe200078e00ff */
[----:B------:R-:W-:Y:S01]  /*0570*/  SHF.R.U32.HI R54, RZ, 0x2, R0 ;  /* 0x00000002ff367819 */ /* 0x000fe20000011600 */
[----:B------:R-:W-:Y:S01]  /*0580*/  CS2R R12, SRZ ;  /* 0x00000000000c7805 */ /* 0x000fe2000001ff00 */
[----:B------:R-:W-:Y:S01]  /*0590*/  CS2R R16, SRZ ;  /* 0x0000000000107805 */ /* 0x000fe2000001ff00 */
[----:B------:R-:W-:Y:S01]  /*05a0*/  CS2R R14, SRZ ;  /* 0x00000000000e7805 */ /* 0x000fe2000001ff00 */
[----:B------:R-:W-:Y:S01]  /*05b0*/  CS2R R18, SRZ ;  /* 0x0000000000127805 */ /* 0x000fe2000001ff00 */
[----:B------:R-:W-:Y:S01]  /*05c0*/  LOP3.LUT R56, R56, 0xe00, RZ, 0xc0, !PT ;  /* 0x00000e0038387812 */ /* 0x000fe200078ec0ff */
[----:B------:R-:W-:Y:S05]  /*05d0*/  BRA `(.L_x_1) ;  /* 0x0000131000007947 */ /* 0x000fea0003800000 */
.L_x_0:
[----:B------:R-:W-:Y:S01]  /*05e0*/  IABS R14, c[0x0][0x17c] ;  /* 0x00005f00000e7a13 */ /* 0x000fe20000000000 */
[C---:B------:R-:W-:Y:S01]  /*05f0*/  IMAD.SHL.U32 R29, R0.reuse, 0x2, RZ ;  /* 0x00000002001d7824 */ /* 0x040fe200078e00ff */
[----:B------:R-:W-:Y:S01]  /*0600*/  IABS R19, c[0x0][0x178] ;  /* 0x00005e0000137a13 */ /* 0x000fe20000000000 */
[C---:B------:R-:W-:Y:S01]  /*0610*/  IMAD.SHL.U32 R56, R0.reuse, 0x10, RZ ;  /* 0x0000001000387824 */ /* 0x040fe200078e00ff */
[----:B------:R-:W0:Y:S01]  /*0620*/  I2F.RP R6, R14 ;  /* 0x0000000e00067306 */ /* 0x000e220000209400 */
[----:B------:R-:W-:Y:S01]  /*0630*/  LEA.HI R17, R0, R55, RZ, 0x1b ;  /* 0x0000003700117211 */ /* 0x000fe200078fd8ff */
[----:B------:R-:W-:Y:S01]  /*0640*/  IMAD R77, R68, c[0x0][0x188], RZ ;  /* 0x00006200444d7a24 */ /* 0x000fe200078e02ff */
[----:B------:R-:W-:Y:S01]  /*0650*/  SHF.R.S32.HI R7, RZ, 0x1f, R66 ;  /* 0x0000001fff077819 */ /* 0x000fe20000011442 */
[----:B------:R-:W-:Y:S01]  /*0660*/  IMAD R79, R52, c[0x0][0x188], RZ ;  /* 0x00006200344f7a24 */ /* 0x000fe200078e02ff */
[----:B------:R-:W-:Y:S01]  /*0670*/  IADD3 R22, R17, 0x30, RZ ;  /* 0x0000003011167810 */ /* 0x000fe20007ffe0ff */
[----:B------:R-:W-:Y:S01]  /*0680*/  IMAD R73, R72, c[0x0][0x188], RZ ;  /* 0x0000620048497a24 */ /* 0x000fe200078e02ff */
[----:B------:R-:W-:Y:S01]  /*0690*/  LEA.HI R66, R7, R66, RZ, 0x5 ;  /* 0x0000004207427211 */ /* 0x000fe200078f28ff */
[----:B------:R-:W1:Y:S01]  /*06a0*/  I2F.RP R8, R19 ;  /* 0x0000001300087306 */ /* 0x000e620000209400 */
[----:B------:R-:W-:Y:S01]  /*06b0*/  IABS R16, R22 ;  /* 0x0000001600107213 */ /* 0x000fe20000000000 */
[----:B------:R-:W-:Y:S01]  /*06c0*/  IMAD R75, R70, c[0x0][0x188], RZ ;  /* 0x00006200464b7a24 */ /* 0x000fe200078e02ff */
[----:B------:R-:W-:Y:S01]  /*06d0*/  IABS R28, R53 ;  /* 0x00000035001c7213 */ /* 0x000fe20000000000 */
[----:B------:R-:W-:Y:S01]  /*06e0*/  IMAD.SHL.U32 R58, R0, 0x40, RZ ;  /* 0x00000040003a7824 */ /* 0x000fe200078e00ff */
[----:B------:R-:W-:Y:S01]  /*06f0*/  LOP3.LUT R56, R56, 0xe00, RZ, 0xc0, !PT ;  /* 0x00000e0038387812 */ /* 0x000fe200078ec0ff */
[----:B------:R-:W-:Y:S01]  /*0700*/  IMAD.MOV.U32 R61, RZ, RZ, c[0x0][0x18c] ;  /* 0x00006300ff3d7624 */ /* 0x000fe200078e00ff */
[----:B------:R-:W-:Y:S01]  /*0710*/  LOP3.LUT R74, R0, 0x1f, RZ, 0xc0, !PT ;  /* 0x0000001f004a7812 */ /* 0x000fe200078ec0ff */
[----:B0-----:R-:W0:Y:S01]  /*0720*/  MUFU.RCP R6, R6 ;  /* 0x0000000600067308 */ /* 0x001e220000001000 */
[----:B------:R-:W-:Y:S01]  /*0730*/  SHF.R.U32.HI R54, RZ, 0x2, R0 ;  /* 0x00000002ff367819 */ /* 0x000fe20000011600 */
[----:B------:R-:W-:Y:S01]  /*0740*/  IMAD.MOV.U32 R60, RZ, RZ, c[0x0][0x188] ;  /* 0x00006200ff3c7624 */ /* 0x000fe200078e00ff */
[----:B------:R-:W-:Y:S01]  /*0750*/  CS2R R24, SRZ ;  /* 0x0000000000187805 */ /* 0x000fe2000001ff00 */
[----:B------:R-:W-:Y:S01]  /*0760*/  CS2R R26, SRZ ;  /* 0x00000000001a7805 */ /* 0x000fe2000001ff00 */
[----:B------:R-:W-:Y:S01]  /*0770*/  IMAD.SHL.U32 R61, R61, 0x20, RZ ;  /* 0x000000203d3d7824 */ /* 0x000fe200078e00ff */
[----:B------:R-:W-:Y:S01]  /*0780*/  SHF.R.S32.HI R66, RZ, 0x5, R66 ;  /* 0x00000005ff427819 */ /* 0x000fe20000011442 */
[----:B------:R-:W-:Y:S01]  /*0790*/  IMAD.SHL.U32 R60, R60, 0x20, RZ ;  /* 0x000000203c3c7824 */ /* 0x000fe200078e00ff */
[----:B-1----:R-:W1:Y:S01]  /*07a0*/  MUFU.RCP R8, R8 ;  /* 0x0000000800087308 */ /* 0x002e620000001000 */
[----:B------:R-:W-:Y:S01]  /*07b0*/  IMAD R71, R74, c[0x0][0x18c], RZ ;  /* 0x000063004a477a24 */ /* 0x000fe200078e02ff */
[----:B0-----:R-:W-:-:S02]  /*07c0*/  IADD3 R2, R6, 0xffffffe, RZ ;  /* 0x0ffffffe06027810 */ /* 0x001fc40007ffe0ff */
[----:B------:R-:W-:-:S04]  /*07d0*/  SHF.R.U32.HI R6, RZ, 0x5, R0 ;  /* 0x00000005ff067819 */ /* 0x000fc80000011600 */
[----:B------:R0:W2:Y:S01]  /*07e0*/  F2I.FTZ.U32.TRUNC.NTZ R3, R2 ;  /* 0x0000000200037305 */ /* 0x0000a2000021f000 */
[----:B-1----:R-:W-:-:S07]  /*07f0*/  IADD3 R4, R8, 0xffffffe, RZ ;  /* 0x0ffffffe08047810 */ /* 0x002fce0007ffe0ff */
[----:B------:R1:W3:Y:S01]  /*0800*/  F2I.FTZ.U32.TRUNC.NTZ R5, R4 ;  /* 0x0000000400057305 */ /* 0x0002e2000021f000 */
[----:B0-----:R-:W-:Y:S02]  /*0810*/  IMAD.MOV.U32 R2, RZ, RZ, RZ ;  /* 0x000000ffff027224 */ /* 0x001fe400078e00ff */
[----:B--2---:R-:W-:Y:S02]  /*0820*/  IMAD.MOV R9, RZ, RZ, -R3 ;  /* 0x000000ffff097224 */ /* 0x004fe400078e0a03 */
[----:B-1----:R-:W-:Y:S02]  /*0830*/  IMAD.MOV.U32 R4, RZ, RZ, RZ ;  /* 0x000000ffff047224 */ /* 0x002fe400078e00ff */
[----:B------:R-:W-:-:S04]  /*0840*/  IMAD R9, R9, R14, RZ ;  /* 0x0000000e09097224 */ /* 0x000fc800078e02ff */
[----:B------:R-:W-:Y:S01]  /*0850*/  IMAD.HI.U32 R3, R3, R9, R2 ;  /* 0x0000000903037227 */ /* 0x000fe200078e0002 */
[----:B------:R-:W-:-:S03]  /*0860*/  SGXT.U32 R2, R6, 0x4 ;  /* 0x000000040602781a */ /* 0x000fc60000000000 */
[--C-:B---3--:R-:W-:Y:S01]  /*0870*/  IMAD.MOV R10, RZ, RZ, -R5.reuse ;  /* 0x000000ffff0a7224 */ /* 0x108fe200078e0a05 */
[----:B------:R-:W-:Y:S01]  /*0880*/  LOP3.LUT R18, R55, R2, RZ, 0xfc, !PT ;  /* 0x0000000237127212 */ /* 0x000fe200078efcff */
[----:B------:R-:W-:Y:S01]  /*0890*/  IMAD.HI.U32 R7, R3, R16, RZ ;  /* 0x0000001003077227 */ /* 0x000fe200078e00ff */
[----:B------:R-:W-:Y:S02]  /*08a0*/  IADD3 R2, R17, 0x70, RZ ;  /* 0x0000007011027810 */ /* 0x000fe40007ffe0ff */
[----:B------:R-:W-:Y:S01]  /*08b0*/  LOP3.LUT R20, R18, 0x60, RZ, 0xfc, !PT ;  /* 0x0000006012147812 */ /* 0x000fe200078efcff */
[----:B------:R-:W-:Y:S01]  /*08c0*/  IMAD R11, R10, R19, RZ ;  /* 0x000000130a0b7224 */ /* 0x000fe200078e02ff */
[----:B------:R-:W-:Y:S02]  /*08d0*/  IABS R8, R2 ;  /* 0x0000000200087213 */ /* 0x000fe40000000000 */
[----:B------:R-:W-:Y:S01]  /*08e0*/  ISETP.GE.AND P2, PT, R2, RZ, PT ;  /* 0x000000ff0200720c */ /* 0x000fe20003f46270 */
[----:B------:R-:W-:Y:S01]  /*08f0*/  IMAD.HI.U32 R11, R5, R11, R4 ;  /* 0x0000000b050b7227 */ /* 0x000fe200078e0004 */
[----:B------:R-:W-:-:S02]  /*0900*/  IADD3 R4, R17, 0x50, RZ ;  /* 0x0000005011047810 */ /* 0x000fc40007ffe0ff */
[----:B------:R-:W-:Y:S01]  /*0910*/  IABS R10, R20 ;  /* 0x00000014000a7213 */ /* 0x000fe20000000000 */
[C---:B------:R-:W-:Y:S01]  /*0920*/  IMAD.HI.U32 R2, R3.reuse, R8, RZ ;  /* 0x0000000803027227 */ /* 0x040fe200078e00ff */
[----:B------:R-:W-:Y:S02]  /*0930*/  IABS R12, R4 ;  /* 0x00000004000c7213 */ /* 0x000fe40000000000 */
[----:B------:R-:W-:Y:S01]  /*0940*/  LOP3.LUT R21, R18, 0x40, RZ, 0xfc, !PT ;  /* 0x0000004012157812 */ /* 0x000fe200078efcff */
[----:B------:R-:W-:Y:S01]  /*0950*/  IMAD.MOV R9, RZ, RZ, -R2 ;  /* 0x000000ffff097224 */ /* 0x000fe200078e0a02 */
[----:B------:R-:W-:Y:S01]  /*0960*/  ISETP.GE.AND P0, PT, R4, RZ, PT ;  /* 0x000000ff0400720c */ /* 0x000fe20003f06270 */
[----:B------:R-:W-:Y:S01]  /*0970*/  IMAD.HI.U32 R4, R3, R10, RZ ;  /* 0x0000000a03047227 */ /* 0x000fe200078e00ff */
[----:B------:R-:W-:Y:S02]  /*0980*/  IABS R15, R21 ;  /* 0x00000015000f7213 */ /* 0x000fe40000000000 */
[----:B------:R-:W-:Y:S01]  /*0990*/  LOP3.LUT R23, R18, 0x20, RZ, 0xfc, !PT ;  /* 0x0000002012177812 */ /* 0x000fe200078efcff */
[----:B------:R-:W-:-:S02]  /*09a0*/  IMAD R2, R14, R9, R8 ;  /* 0x000000090e027224 */ /* 0x000fc400078e0208 */
[----:B------:R-:W-:-:S03]  /*09b0*/  IMAD.HI.U32 R5, R3, R12, RZ ;  /* 0x0000000c03057227 */ /* 0x000fc600078e00ff */
[----:B------:R-:W-:Y:S01]  /*09c0*/  ISETP.GT.U32.AND P3, PT, R14, R2, PT ;  /* 0x000000020e00720c */ /* 0x000fe20003f64070 */
[----:B------:R-:W-:Y:S02]  /*09d0*/  IMAD.MOV R13, RZ, RZ, -R4 ;  /* 0x000000ffff0d7224 */ /* 0x000fe400078e0a04 */
[----:B------:R-:W-:Y:S02]  /*09e0*/  IMAD.MOV R5, RZ, RZ, -R5 ;  /* 0x000000ffff057224 */ /* 0x000fe400078e0a05 */
[----:B------:R-:W-:-:S04]  /*09f0*/  IMAD.HI.U32 R6, R3, R15, RZ ;  /* 0x0000000f03067227 */ /* 0x000fc800078e00ff */
[C---:B------:R-:W-:Y:S01]  /*0a00*/  IMAD R4, R14.reuse, R13, R10 ;  /* 0x0000000d0e047224 */ /* 0x040fe200078e020a */
[----:B------:R-:W-:Y:S01]  /*0a10*/  IADD3 R10, R17, 0x10, RZ ;  /* 0x00000010110a7810 */ /* 0x000fe20007ffe0ff */
[C---:B------:R-:W-:Y:S01]  /*0a20*/  IMAD R5, R14.reuse, R5, R12 ;  /* 0x000000050e057224 */ /* 0x040fe200078e020c */
[----:B------:R-:W-:Y:S01]  /*0a30*/  IABS R12, R23 ;  /* 0x00000017000c7213 */ /* 0x000fe20000000000 */
[----:B------:R-:W-:Y:S01]  /*0a40*/  IMAD.MOV R6, RZ, RZ, -R6 ;  /* 0x000000ffff067224 */ /* 0x000fe200078e0a06 */
[C---:B------:R-:W-:Y:S01]  /*0a50*/  ISETP.GT.U32.AND P1, PT, R14.reuse, R4, PT ;  /* 0x000000040e00720c */ /* 0x040fe20003f24070 */
[----:B------:R-:W-:Y:S01]  /*0a60*/  IMAD.MOV R9, RZ, RZ, -R7 ;  /* 0x000000ffff097224 */ /* 0x000fe200078e0a07 */
[----:B------:R-:W-:Y:S01]  /*0a70*/  IABS R17, R18 ;  /* 0x0000001200117213 */ /* 0x000fe20000000000 */
[----:B------:R-:W-:Y:S01]  /*0a80*/  IMAD R7, R14, R6, R15 ;  /* 0x000000060e077224 */ /* 0x000fe200078e020f */
[----:B------:R-:W-:Y:S01]  /*0a90*/  IABS R15, R10 ;  /* 0x0000000a000f7213 */ /* 0x000fe20000000000 */
[----:B------:R-:W-:Y:S01]  /*0aa0*/  @!P3 IMAD.IADD R2, R2, 0x1, -R14 ;  /* 0x000000010202b824 */ /* 0x000fe200078e0a0e */
[C---:B------:R-:W-:Y:S01]  /*0ab0*/  ISETP.GT.U32.AND P3, PT, R14.reuse, R5, PT ;  /* 0x000000050e00720c */ /* 0x040fe20003f64070 */
[C---:B------:R-:W-:Y:S01]  /*0ac0*/  IMAD R8, R14.reuse, R9, R16 ;  /* 0x000000090e087224 */ /* 0x040fe200078e0210 */
[C---:B------:R-:W-:Y:S01]  /*0ad0*/  ISETP.GT.U32.AND P4, PT, R14.reuse, R7, PT ;  /* 0x000000070e00720c */ /* 0x040fe20003f84070 */
[----:B------:R-:W-:Y:S01]  /*0ae0*/  IMAD.HI.U32 R6, R3, R12, RZ ;  /* 0x0000000c03067227 */ /* 0x000fe200078e00ff */
[----:B------:R-:W-:-:S02]  /*0af0*/  ISETP.GT.U32.AND P6, PT, R14, R2, PT ;  /* 0x000000020e00720c */ /* 0x000fc40003fc4070 */
[----:B------:R-:W-:Y:S01]  /*0b00*/  ISETP.GT.U32.AND P5, PT, R14, R8, PT ;  /* 0x000000080e00720c */ /* 0x000fe20003fa4070 */
[----:B------:R-:W-:Y:S01]  /*0b10*/  @!P1 IMAD.IADD R4, R4, 0x1, -R14 ;  /* 0x0000000104049824 */ /* 0x000fe200078e0a0e */
[----:B------:R-:W-:Y:S01]  /*0b20*/  ISETP.GE.AND P1, PT, R22, RZ, PT ;  /* 0x000000ff1600720c */ /* 0x000fe20003f26270 */
[----:B------:R-:W-:-:S04]  /*0b30*/  IMAD.HI.U32 R9, R3, R15, RZ ;  /* 0x0000000f03097227 */ /* 0x000fc800078e00ff */
[--C-:B------:R-:W-:Y:S01]  /*0b40*/  @!P3 IMAD.IADD R5, R5, 0x1, -R14.reuse ;  /* 0x000000010505b824 */ /* 0x100fe200078e0a0e */
[C---:B------:R-:W-:Y:S01]  /*0b50*/  ISETP.GT.U32.AND P3, PT, R14.reuse, R4, PT ;  /* 0x000000040e00720c */ /* 0x040fe20003f64070 */
[----:B------:R-:W-:Y:S02]  /*0b60*/  @!P4 IMAD.IADD R7, R7, 0x1, -R14 ;  /* 0x000000010707c824 */ /* 0x000fe400078e0a0e */
[----:B------:R-:W-:Y:S01]  /*0b70*/  IMAD.HI.U32 R3, R3, R17, RZ ;  /* 0x0000001103037227 */ /* 0x000fe200078e00ff */
[----:B------:R-:W-:-:S03]  /*0b80*/  ISETP.GT.U32.AND P4, PT, R14, R5, PT ;  /* 0x000000050e00720c */ /* 0x000fc60003f84070 */
[----:B------:R-:W-:Y:S01]  /*0b90*/  @!P5 IMAD.IADD R8, R8, 0x1, -R14 ;  /* 0x000000010808d824 */ /* 0x000fe200078e0a0e */
[----:B------:R-:W-:Y:S01]  /*0ba0*/  ISETP.GT.U32.AND P5, PT, R14, R7, PT ;  /* 0x000000070e00720c */ /* 0x000fe20003fa4070 */
[----:B------:R-:W-:Y:S02]  /*0bb0*/  IMAD.MOV R13, RZ, RZ, -R6 ;  /* 0x000000ffff0d7224 */ /* 0x000fe400078e0a06 */
[----:B------:R-:W-:Y:S02]  /*0bc0*/  IMAD.MOV R16, RZ, RZ, -R9 ;  /* 0x000000ffff107224 */ /* 0x000fe400078e0a09 */
[----:B------:R-:W-:-:S04]  /*0bd0*/  IMAD.HI.U32 R6, R11, R28, RZ ;  /* 0x0000001c0b067227 */ /* 0x000fc800078e00ff */
[----:B------:R-:W-:Y:S02]  /*0be0*/  IMAD.MOV R3, RZ, RZ, -R3 ;  /* 0x000000ffff037224 */ /* 0x000fe400078e0a03 */
[C---:B------:R-:W-:Y:S02]  /*0bf0*/  IMAD R9, R14.reuse, R13, R12 ;  /* 0x0000000d0e097224 */ /* 0x040fe400078e020c */
[C---:B------:R-:W-:Y:S02]  /*0c00*/  IMAD R11, R14.reuse, R16, R15 ;  /* 0x000000100e0b7224 */ /* 0x040fe400078e020f */
[----:B------:R-:W-:Y:S02]  /*0c10*/  IMAD.MOV R6, RZ, RZ, -R6 ;  /* 0x000000ffff067224 */ /* 0x000fe400078e0a06 */
[----:B------:R-:W-:Y:S01]  /*0c20*/  IMAD R12, R14, R3, R17 ;  /* 0x000000030e0c7224 */ /* 0x000fe200078e0211 */
[----:B------:R-:W-:Y:S01]  /*0c30*/  LOP3.LUT R3, R29, 0x10, RZ, 0xc0, !PT ;  /* 0x000000101d037812 */ /* 0x000fe200078ec0ff */
[----:B------:R-:W-:Y:S01]  /*0c40*/  @!P6 IMAD.IADD R2, R2, 0x1, -R14 ;  /* 0x000000010202e824 */ /* 0x000fe200078e0a0e */
[----:B------:R-:W-:Y:S01]  /*0c50*/  ISETP.GT.U32.AND P6, PT, R14, R8, PT ;  /* 0x000000080e00720c */ /* 0x000fe20003fc4070 */
[----:B------:R-:W-:Y:S01]  /*0c60*/  IMAD R28, R19, R6, R28 ;  /* 0x00000006131c7224 */ /* 0x000fe200078e021c */
[----:B------:R-:W-:Y:S01]  /*0c70*/  SHF.R.U32.HI R6, RZ, 0x3, R0 ;  /* 0x00000003ff067819 */ /* 0x000fe20000011600 */
[--C-:B------:R-:W-:Y:S01]  /*0c80*/  @!P3 IMAD.IADD R4, R4, 0x1, -R14.reuse ;  /* 0x000000010404b824 */ /* 0x100fe200078e0a0e */
[C---:B------:R-:W-:Y:S01]  /*0c90*/  ISETP.GT.U32.AND P3, PT, R14.reuse, R11, PT ;  /* 0x0000000b0e00720c */ /* 0x040fe20003f64070 */
[----:B------:R-:W-:Y:S01]  /*0ca0*/  @!P4 IMAD.IADD R5, R5, 0x1, -R14 ;  /* 0x000000010505c824 */ /* 0x000fe200078e0a0e */
[C---:B------:R-:W-:Y:S01]  /*0cb0*/  ISETP.GT.U32.AND P4, PT, R14.reuse, R12, PT ;  /* 0x0000000c0e00720c */ /* 0x040fe20003f84070 */
[----:B------:R-:W-:Y:S01]  /*0cc0*/  @!P2 IMAD.MOV R2, RZ, RZ, -R2 ;  /* 0x000000ffff02a224 */ /* 0x000fe200078e0a02 */
[----:B------:R-:W-:Y:S01]  /*0cd0*/  ISETP.GT.U32.AND P2, PT, R14, R9, PT ;  /* 0x000000090e00720c */ /* 0x000fe20003f44070 */
[----:B------:R-:W-:Y:S01]  /*0ce0*/  @!P5 IMAD.IADD R7, R7, 0x1, -R14 ;  /* 0x000000010707d824 */ /* 0x000fe200078e0a0e */
[----:B------:R-:W-:Y:S01]  /*0cf0*/  ISETP.GT.U32.AND P5, PT, R19, R28, PT ;  /* 0x0000001c1300720c */ /* 0x000fe20003fa4070 */
[----:B------:R-:W-:Y:S01]  /*0d00*/  @!P0 IMAD.MOV R5, RZ, RZ, -R5 ;  /* 0x000000ffff058224 */ /* 0x000fe200078e0a05 */
[----:B------:R-:W-:Y:S01]  /*0d10*/  LOP3.LUT R13, R3, 0x20, R6, 0xf8, !PT ;  /* 0x00000020030d7812 */ /* 0x000fe200078ef806 */
[----:B------:R-:W-:Y:S01]  /*0d20*/  @!P6 IMAD.IADD R8, R8, 0x1, -R14 ;  /* 0x000000010808e824 */ /* 0x000fe200078e0a0e */
[----:B------:R-:W-:Y:S01]  /*0d30*/  ISETP.GE.AND P6, PT, R20, RZ, PT ;  /* 0x000000ff1400720c */ /* 0x000fe20003fc6270 */
[----:B------:R-:W-:Y:S01]  /*0d40*/  IMAD.MOV.U32 R6, RZ, RZ, R4 ;  /* 0x000000ffff067224 */ /* 0x000fe200078e0004 */
[----:B------:R-:W-:Y:S01]  /*0d50*/  LOP3.LUT R3, R0, 0x7, RZ, 0xc0, !PT ;  /* 0x0000000700037812 */ /* 0x000fe200078ec0ff */
[--C-:B------:R-:W-:Y:S01]  /*0d60*/  @!P3 IMAD.IADD R11, R11, 0x1, -R14.reuse ;  /* 0x000000010b0bb824 */ /* 0x100fe200078e0a0e */
[----:B------:R-:W-:Y:S01]  /*0d70*/  ISETP.NE.AND P0, PT, RZ, c[0x0][0x17c], PT ;  /* 0x00005f00ff007a0c */ /* 0x000fe20003f05270 */
[--C-:B------:R-:W-:Y:S01]  /*0d80*/  @!P4 IMAD.IADD R12, R12, 0x1, -R14.reuse ;  /* 0x000000010c0cc824 */ /* 0x100fe200078e0a0e */
[----:B------:R-:W-:Y:S01]  /*0d90*/  CS2R R16, SRZ ;  /* 0x0000000000107805 */ /* 0x000fe2000001ff00 */
[----:B------:R-:W-:Y:S01]  /*0da0*/  @!P2 IMAD.IADD R9, R9, 0x1, -R14 ;  /* 0x000000010909a824 */ /* 0x000fe200078e0a0e */
[----:B------:R-:W-:Y:S01]  /*0db0*/  ISETP.GT.U32.AND P4, PT, R14, R11, PT ;  /* 0x0000000b0e00720c */ /* 0x000fe20003f84070 */
[----:B------:R-:W-:Y:S01]  /*0dc0*/  @!P5 IMAD.IADD R28, R28, 0x1, -R19 ;  /* 0x000000011c1cd824 */ /* 0x000fe200078e0a13 */
[C---:B------:R-:W-:Y:S01]  /*0dd0*/  ISETP.GT.U32.AND P5, PT, R14.reuse, R12, PT ;  /* 0x0000000c0e00720c */ /* 0x040fe20003fa4070 */
[C---:B------:R-:W-:Y:S01]  /*0de0*/  IMAD R4, R3.reuse, 0x90, RZ ;  /* 0x0000009003047824 */ /* 0x040fe200078e02ff */
[----:B------:R-:W-:Y:S01]  /*0df0*/  ISETP.GT.U32.AND P3, PT, R14, R9, PT ;  /* 0x000000090e00720c */ /* 0x000fe20003f64070 */
[----:B------:R-:W-:Y:S01]  /*0e00*/  @!P6 IMAD.MOV R6, RZ, RZ, -R6 ;  /* 0x000000ffff06e224 */ /* 0x000fe200078e0a06 */
[----:B------:R-:W-:Y:S01]  /*0e10*/  ISETP.GE.AND P2, PT, R10, RZ, PT ;  /* 0x000000ff0a00720c */ /* 0x000fe20003f46270 */
[----:B------:R-:W-:Y:S01]  /*0e20*/  IMAD R57, R3, 0x40, R56 ;  /* 0x0000004003397824 */ /* 0x000fe200078e0238 */
[----:B------:R-:W-:Y:S01]  /*0e30*/  LOP3.LUT R3, RZ, c[0x0][0x17c], RZ, 0x33, !PT ;  /* 0x00005f00ff037a12 */ /* 0x000fe200078e33ff */
[----:B------:R-:W-:Y:S01]  /*0e40*/  @!P1 IMAD.MOV R8, RZ, RZ, -R8 ;  /* 0x000000ffff089224 */ /* 0x000fe200078e0a08 */
[----:B------:R-:W-:Y:S01]  /*0e50*/  ISETP.GT.U32.AND P6, PT, R19, R28, PT ;  /* 0x0000001c1300720c */ /* 0x000fe20003fc4070 */
[----:B------:R-:W-:Y:S01]  /*0e60*/  IMAD.SHL.U32 R10, R0, 0x8, RZ ;  /* 0x00000008000a7824 */ /* 0x000fe200078e00ff */
[----:B------:R-:W-:Y:S01]  /*0e70*/  LOP3.LUT R13, R4, R13, RZ, 0x3c, !PT ;  /* 0x0000000d040d7212 */ /* 0x000fe200078e3cff */
[--C-:B------:R-:W-:Y:S01]  /*0e80*/  @!P4 IMAD.IADD R11, R11, 0x1, -R14.reuse ;  /* 0x000000010b0bc824 */ /* 0x100fe200078e0a0e */
[----:B------:R-:W-:Y:S01]  /*0e90*/  ISETP.GE.AND P4, PT, R21, RZ, PT ;  /* 0x000000ff1500720c */ /* 0x000fe20003f86270 */
[--C-:B------:R-:W-:Y:S01]  /*0ea0*/  @!P5 IMAD.IADD R12, R12, 0x1, -R14.reuse ;  /* 0x000000010c0cd824 */ /* 0x100fe200078e0a0e */
[----:B------:R-:W-:Y:S01]  /*0eb0*/  ISETP.GE.AND P5, PT, R23, RZ, PT ;  /* 0x000000ff1700720c */ /* 0x000fe20003fa6270 */
[----:B------:R-:W-:Y:S01]  /*0ec0*/  @!P3 IMAD.IADD R9, R9, 0x1, -R14 ;  /* 0x000000010909b824 */ /* 0x000fe200078e0a0e */
[----:B------:R-:W-:Y:S01]  /*0ed0*/  ISETP.GE.AND P3, PT, R18, RZ, PT ;  /* 0x000000ff1200720c */ /* 0x000fe20003f66270 */
[----:B------:R-:W-:Y:S01]  /*0ee0*/  @!P2 IMAD.MOV R11, RZ, RZ, -R11 ;  /* 0x000000ffff0ba224 */ /* 0x000fe200078e0a0b */
[C---:B------:R-:W-:Y:S01]  /*0ef0*/  SEL R4, R3.reuse, R2, !P0 ;  /* 0x0000000203047207 */ /* 0x040fe20004000000 */
[----:B------:R-:W-:Y:S01]  /*0f00*/  CS2R R14, SRZ ;  /* 0x00000000000e7805 */ /* 0x000fe2000001ff00 */
[C---:B------:R-:W-:Y:S01]  /*0f10*/  SEL R6, R3.reuse, R6, !P0 ;  /* 0x0000000603067207 */ /* 0x040fe20004000000 */
[----:B------:R-:W-:Y:S01]  /*0f20*/  @!P6 IMAD.IADD R28, R28, 0x1, -R19 ;  /* 0x000000011c1ce824 */ /* 0x000fe200078e0a13 */
[C---:B------:R-:W-:Y:S01]  /*0f30*/  SEL R5, R3.reuse, R5, !P0 ;  /* 0x0000000503057207 */ /* 0x040fe20004000000 */
[----:B------:R-:W-:Y:S01]  /*0f40*/  IMAD R4, R4, c[0x0][0x190], RZ ;  /* 0x0000640004047a24 */ /* 0x000fe200078e02ff */
[C---:B------:R-:W-:Y:S01]  /*0f50*/  SEL R8, R3.reuse, R8, !P0 ;  /* 0x0000000803087207 */ /* 0x040fe20004000000 */
[----:B------:R-:W-:Y:S01]  /*0f60*/  @!P4 IMAD.MOV R7, RZ, RZ, -R7 ;  /* 0x000000ffff07c224 */ /* 0x000fe200078e0a07 */
[----:B------:R-:W-:Y:S01]  /*0f70*/  SEL R11, R3, R11, !P0 ;  /* 0x0000000b030b7207 */ /* 0x000fe20004000000 */
[----:B------:R-:W-:Y:S01]  /*0f80*/  @!P5 IMAD.MOV R9, RZ, RZ, -R9 ;  /* 0x000000ffff09d224 */ /* 0x000fe200078e0a09 */
[----:B------:R-:W-:Y:S01]  /*0f90*/  ISETP.GE.AND P1, PT, R53, RZ, PT ;  /* 0x000000ff3500720c */ /* 0x000fe20003f26270 */
[----:B------:R-:W-:Y:S01]  /*0fa0*/  @!P3 IMAD.MOV R12, RZ, RZ, -R12 ;  /* 0x000000ffff0cb224 */ /* 0x000fe200078e0a0c */
[C---:B------:R-:W-:Y:S01]  /*0fb0*/  SEL R7, R3.reuse, R7, !P0 ;  /* 0x0000000703077207 */ /* 0x040fe20004000000 */
[----:B------:R-:W-:Y:S01]  /*0fc0*/  IMAD R6, R6, c[0x0][0x190], RZ ;  /* 0x0000640006067a24 */ /* 0x000fe200078e02ff */
[----:B------:R-:W-:Y:S01]  /*0fd0*/  SEL R9, R3, R9, !P0 ;  /* 0x0000000903097207 */ /* 0x000fe20004000000 */
[----:B------:R-:W-:Y:S01]  /*0fe0*/  IMAD R5, R5, c[0x0][0x190], RZ ;  /* 0x0000640005057a24 */ /* 0x000fe200078e02ff */
[----:B------:R-:W-:Y:S01]  /*0ff0*/  SEL R3, R3, R12, !P0 ;  /* 0x0000000c03037207 */ /* 0x000fe20004000000 */
[----:B------:R-:W-:Y:S01]  /*1000*/  IMAD R7, R7, c[0x0][0x190], RZ ;  /* 0x0000640007077a24 */ /* 0x000fe200078e02ff */
[----:B------:R-:W-:Y:S01]  /*1010*/  ISETP.NE.AND P0, PT, RZ, c[0x0][0x178], PT ;  /* 0x00005e00ff007a0c */ /* 0x000fe20003f05270 */
[----:B------:R-:W-:Y:S01]  /*1020*/  IMAD R8, R8, c[0x0][0x190], RZ ;  /* 0x0000640008087a24 */ /* 0x000fe200078e02ff */
[----:B------:R-:W-:Y:S01]  /*1030*/  LEA R67, P4, R77, c[0x0][0x160], 0x1 ;  /* 0x000058004d437a11 */ /* 0x000fe200078808ff */
[----:B------:R-:W-:Y:S01]  /*1040*/  IMAD R9, R9, c[0x0][0x190], RZ ;  /* 0x0000640009097a24 */ /* 0x000fe200078e02ff */
[----:B------:R-:W-:Y:S01]  /*1050*/  LEA R69, P5, R79, c[0x0][0x160], 0x1 ;  /* 0x000058004f457a11 */ /* 0x000fe200078a08ff */
[----:B------:R-:W-:Y:S01]  /*1060*/  @!P1 IMAD.MOV R28, RZ, RZ, -R28 ;  /* 0x000000ffff1c9224 */ /* 0x000fe200078e0a1c */
[----:B------:R-:W-:Y:S01]  /*1070*/  LOP3.LUT R2, R0, 0x1c0, RZ, 0xc0, !PT ;  /* 0x000001c000027812 */ /* 0x000fe200078ec0ff */
[----:B------:R-:W-:Y:S01]  /*1080*/  IMAD R11, R11, c[0x0][0x190], RZ ;  /* 0x000064000b0b7a24 */ /* 0x000fe200078e02ff */
[----:B------:R-:W-:Y:S01]  /*1090*/  LEA.HI.X.SX32 R77, R77, c[0x0][0x164], 0x1, P4 ;  /* 0x000059004d4d7a11 */ /* 0x000fe200020f0eff */
[----:B------:R-:W-:Y:S01]  /*10a0*/  IMAD R37, R3, c[0x0][0x190], RZ ;  /* 0x0000640003257a24 */ /* 0x000fe200078e02ff */
[----:B------:R-:W-:Y:S01]  /*10b0*/  LEA.HI.X.SX32 R79, R79, c[0x0][0x164], 0x1, P5 ;  /* 0x000059004f4f7a11 */ /* 0x000fe200028f0eff */
[----:B------:R-:W-:Y:S01]  /*10c0*/  CS2R R20, SRZ ;  /* 0x0000000000147805 */ /* 0x000fe2000001ff00 */
[----:B------:R-:W-:Y:S01]  /*10d0*/  SHF.R.U32.HI R2, RZ, 0x2, R2 ;  /* 0x00000002ff027819 */ /* 0x000fe20000011602 */
[----:B------:R-:W-:Y:S01]  /*10e0*/  CS2R R22, SRZ ;  /* 0x0000000000167805 */ /* 0x000fe2000001ff00 */
[----:B------:R-:W-:Y:S01]  /*10f0*/  LEA R63, P2, R73, c[0x0][0x160], 0x1 ;  /* 0x00005800493f7a11 */ /* 0x000fe200078408ff */
[----:B------:R-:W-:Y:S01]  /*1100*/  CS2R R18, SRZ ;  /* 0x0000000000127805 */ /* 0x000fe2000001ff00 */
[----:B------:R-:W-:-:S02]  /*1110*/  LEA R65, P3, R75, c[0x0][0x160], 0x1 ;  /* 0x000058004b417a11 */ /* 0x000fc400078608ff */
[----:B------:R-:W-:Y:S02]  /*1120*/  @!P0 LOP3.LUT R28, RZ, c[0x0][0x178], RZ, 0x33, !PT ;  /* 0x00005e00ff1c8a12 */ /* 0x000fe400078e33ff */
[----:B------:R-:W-:Y:S02]  /*1130*/  LEA R50, P4, R4, c[0x0][0x168], 0x1 ;  /* 0x00005a0004327a11 */ /* 0x000fe400078808ff */
[----:B------:R-:W-:Y:S02]  /*1140*/  LEA R48, P5, R6, c[0x0][0x168], 0x1 ;  /* 0x00005a0006307a11 */ /* 0x000fe400078a08ff */
[--C-:B------:R-:W-:Y:S02]  /*1150*/  LOP3.LUT R10, R10, 0x30, R29.reuse, 0x48, !PT ;  /* 0x000000300a0a7812 */ /* 0x100fe400078e481d */
[----:B------:R-:W-:Y:S01]  /*1160*/  LOP3.LUT R59, R2, 0x3fe, R29, 0x78, !PT ;  /* 0x000003fe023b7812 */ /* 0x000fe200078e781d */
[----:B------:R-:W-:Y:S01]  /*1170*/  IMAD R2, R28, c[0x0][0x184], RZ ;  /* 0x000061001c027a24 */ /* 0x000fe200078e02ff */
[----:B------:R-:W-:Y:S01]  /*1180*/  LEA.HI.X.SX32 R73, R73, c[0x0][0x164], 0x1, P2 ;  /* 0x0000590049497a11 */ /* 0x000fe200010f0eff */
[----:B------:R-:W-:Y:S01]  /*1190*/  IMAD.IADD R57, R10, 0x1, R57 ;  /* 0x000000010a397824 */ /* 0x000fe200078e0239 */
[----:B------:R-:W-:Y:S01]  /*11a0*/  LEA.HI.X.SX32 R75, R75, c[0x0][0x164], 0x1, P3 ;  /* 0x000059004b4b7a11 */ /* 0x000fe200018f0eff */
[----:B------:R-:W-:Y:S01]  /*11b0*/  IMAD.WIDE R2, R2, 0x2, RZ ;  /* 0x0000000202027825 */ /* 0x000fe200078e02ff */
[----:B------:R-:W-:-:S02]  /*11c0*/  LEA.HI.X.SX32 R51, R4, c[0x0][0x16c], 0x1, P4 ;  /* 0x00005b0004337a11 */ /* 0x000fc400020f0eff */
[----:B------:R-:W-:Y:S02]  /*11d0*/  LEA.HI.X.SX32 R49, R6, c[0x0][0x16c], 0x1, P5 ;  /* 0x00005b0006317a11 */ /* 0x000fe400028f0eff */
[----:B------:R-:W-:Y:S02]  /*11e0*/  LOP3.LUT R58, R13, 0x400, R58, 0xf8, !PT ;  /* 0x000004000d3a7812 */ /* 0x000fe400078ef83a */
[----:B------:R-:W-:Y:S01]  /*11f0*/  LOP3.LUT R29, R29, 0x3fe, RZ, 0xc0, !PT ;  /* 0x000003fe1d1d7812 */ /* 0x000fe200078ec0ff */
[----:B------:R-:W-:Y:S01]  /*1200*/  CS2R R12, SRZ ;  /* 0x00000000000c7805 */ /* 0x000fe2000001ff00 */
[----:B------:R-:W-:Y:S02]  /*1210*/  LEA R46, P3, R5, c[0x0][0x168], 0x1 ;  /* 0x00005a00052e7a11 */ /* 0x000fe400078608ff */
[----:B------:R-:W-:Y:S02]  /*1220*/  LEA R44, P2, R7, c[0x0][0x168], 0x1 ;  /* 0x00005a00072c7a11 */ /* 0x000fe400078408ff */
[----:B------:R-:W-:-:S02]  /*1230*/  LEA R42, P1, R8, c[0x0][0x168], 0x1 ;  /* 0x00005a00082a7a11 */ /* 0x000fc400078208ff */
[----:B------:R-:W-:Y:S02]  /*1240*/  LEA R40, P0, R9, c[0x0][0x168], 0x1 ;  /* 0x00005a0009287a11 */ /* 0x000fe400078008ff */
[----:B------:R-:W-:Y:S02]  /*1250*/  LEA R38, P4, R11, c[0x0][0x168], 0x1 ;  /* 0x00005a000b267a11 */ /* 0x000fe400078808ff */
[----:B------:R-:W-:Y:S02]  /*1260*/  LEA R36, P5, R37, c[0x0][0x168], 0x1 ;  /* 0x00005a0025247a11 */ /* 0x000fe400078a08ff */
[----:B------:R-:W-:Y:S02]  /*1270*/  LOP3.LUT R62, R29, 0x30, R54, 0x78, !PT ;  /* 0x000000301d3e7812 */ /* 0x000fe400078e7836 */
[----:B------:R-:W-:Y:S02]  /*1280*/  LOP3.LUT R64, R58, 0x40, RZ, 0x3c, !PT ;  /* 0x000000403a407812 */ /* 0x000fe400078e3cff */
[----:B------:R-:W-:-:S02]  /*1290*/  LEA.HI.X.SX32 R47, R5, c[0x0][0x16c], 0x1, P3 ;  /* 0x00005b00052f7a11 */ /* 0x000fc400018f0eff */
[----:B------:R-:W-:Y:S02]  /*12a0*/  LEA.HI.X.SX32 R45, R7, c[0x0][0x16c], 0x1, P2 ;  /* 0x00005b00072d7a11 */ /* 0x000fe400010f0eff */
[----:B------:R-:W-:Y:S02]  /*12b0*/  LEA.HI.X.SX32 R43, R8, c[0x0][0x16c], 0x1, P1 ;  /* 0x00005b00082b7a11 */ /* 0x000fe400008f0eff */
[----:B------:R-:W-:Y:S02]  /*12c0*/  LEA.HI.X.SX32 R41, R9, c[0x0][0x16c], 0x1, P0 ;  /* 0x00005b0009297a11 */ /* 0x000fe400000f0eff */
[----:B------:R-:W-:Y:S02]  /*12d0*/  LEA.HI.X.SX32 R39, R11, c[0x0][0x16c], 0x1, P4 ;  /* 0x00005b000b277a11 */ /* 0x000fe400020f0eff */
[----:B------:R-:W-:Y:S02]  /*12e0*/  LEA.HI.X.SX32 R37, R37, c[0x0][0x16c], 0x1, P5 ;  /* 0x00005b0025257a11 */ /* 0x000fe400028f0eff */
.L_x_2:
[----:B------:R-:W-:Y:S02]  /*12f0*/  IADD3 R4, P1, R2, R69, RZ ;  /* 0x0000004502047210 */ /* 0x000fe40007f3e0ff */
[----:B------:R-:W-:-:S02]  /*1300*/  ISETP.GE.AND P2, PT, R68, UR4, PT ;  /* 0x0000000444007c0c */ /* 0x000fc4000bf46270 */
[----:B------:R-:W-:Y:S01]  /*1310*/  ISETP.GE.AND P0, PT, R52, UR4, PT ;  /* 0x0000000434007c0c */ /* 0x000fe2000bf06270 */
[C---:B------:R-:W-:Y:S01]  /*1320*/  IMAD.X R5, R3.reuse, 0x1, R79, P1 ;  /* 0x0000000103057824 */ /* 0x040fe200008e064f */
[----:B------:R-:W-:Y:S02]  /*1330*/  IADD3 R6, P1, R2, R67, RZ ;  /* 0x0000004302067210 */ /* 0x000fe40007f3e0ff */
[----:B------:R-:W-:Y:S02]  /*1340*/  PRMT R32, RZ, 0x7610, R32 ;  /* 0x00007610ff207816 */ /* 0x000fe40000000020 */
[----:B------:R-:W-:Y:S01]  /*1350*/  PRMT R30, RZ, 0x7610, R30 ;  /* 0x00007610ff1e7816 */ /* 0x000fe2000000001e */
[----:B------:R-:W-:Y:S01]  /*1360*/  IMAD.X R7, R3, 0x1, R77, P1 ;  /* 0x0000000103077824 */ /* 0x000fe200008e064d */
[----:B------:R-:W-:-:S04]  /*1370*/  ISETP.GE.AND P3, PT, R72, UR4, PT ;  /* 0x0000000448007c0c */ /* 0x000fc8000bf66270 */
[----:B------:R0:W2:Y:S01]  /*1380*/  @!P2 LDG.E.U16 R32, [R6.64] ;  /* 0x000000060620a981 */ /* 0x0000a2000c1e1500 */
[----:B------:R-:W-:Y:S02]  /*1390*/  ISETP.GE.AND P2, PT, R70, UR4, PT ;  /* 0x0000000446007c0c */ /* 0x000fe4000bf46270 */
[C---:B------:R-:W-:Y:S01]  /*13a0*/  IADD3 R8, P1, R2.reuse, R65, RZ ;  /* 0x0000004102087210 */ /* 0x040fe20007f3e0ff */
[----:B------:R1:W3:Y:S01]  /*13b0*/  @!P0 LDG.E.U16 R30, [R4.64] ;  /* 0x00000006041e8981 */ /* 0x0002e2000c1e1500 */
[----:B------:R-:W-:Y:S02]  /*13c0*/  IADD3 R10, P0, R2, R63, RZ ;  /* 0x0000003f020a7210 */ /* 0x000fe40007f1e0ff */
[----:B------:R-:W-:Y:S01]  /*13d0*/  PRMT R34, RZ, 0x7610, R34 ;  /* 0x00007610ff227816 */ /* 0x000fe20000000022 */
[C---:B------:R-:W-:Y:S01]  /*13e0*/  IMAD.X R9, R3.reuse, 0x1, R75, P1 ;  /* 0x0000000103097824 */ /* 0x040fe200008e064b */
[----:B------:R-:W-:Y:S01]  /*13f0*/  PRMT R76, RZ, 0x7610, R76 ;  /* 0x00007610ff4c7816 */ /* 0x000fe2000000004c */
[----:B------:R-:W-:-:S04]  /*1400*/  IMAD.X R11, R3, 0x1, R73, P0 ;  /* 0x00000001030b7824 */ /* 0x000fc800000e0649 */
[----:B------:R4:W5:Y:S04]  /*1410*/  @!P2 LDG.E.U16 R34, [R8.64] ;  /* 0x000000060822a981 */ /* 0x000968000c1e1500 */
[----:B------:R-:W5:Y:S04]  /*1420*/  @!P3 LDG.E.U16 R76, [R10.64] ;  /* 0x000000060a4cb981 */ /* 0x000f68000c1e1500 */
[----:B------:R-:W-:Y:S01]  /*1430*/  BAR.SYNC.DEFER_BLOCKING 0x0 ;  /* 0x0000000000007b1d */ /* 0x000fe20000010000 */
[----:B------:R-:W-:Y:S01]  /*1440*/  ISETP.GE.AND P4, PT, R74, UR4, PT ;  /* 0x000000044a007c0c */ /* 0x000fe2000bf86270 */
[----:B-1----:R-:W-:Y:S01]  /*1450*/  IMAD.WIDE R4, R71, 0x2, R38 ;  /* 0x0000000247047825 */ /* 0x002fe200078e0226 */
[----:B------:R-:W-:-:S02]  /*1460*/  PRMT R35, RZ, 0x7610, R35 ;  /* 0x00007610ff237816 */ /* 0x000fc40000000023 */
[----:B------:R-:W-:Y:S01]  /*1470*/  PRMT R81, RZ, 0x7610, R81 ;  /* 0x00007610ff517816 */ /* 0x000fe20000000051 */
[C---:B----4-:R-:W-:Y:S01]  /*1480*/  IMAD.WIDE R8, R71.reuse, 0x2, R40 ;  /* 0x0000000247087825 */ /* 0x050fe200078e0228 */
[----:B------:R-:W-:Y:S02]  /*1490*/  PRMT R83, RZ, 0x7610, R83 ;  /* 0x00007610ff537816 */ /* 0x000fe40000000053 */
[----:B------:R-:W-:Y:S01]  /*14a0*/  PRMT R85, RZ, 0x7610, R85 ;  /* 0x00007610ff557816 */ /* 0x000fe20000000055 */
[C---:B0-----:R-:W-:Y:S01]  /*14b0*/  IMAD.WIDE R6, R71.reuse, 0x2, R42 ;  /* 0x0000000247067825 */ /* 0x041fe200078e022a */
[----:B------:R-:W-:Y:S02]  /*14c0*/  PRMT R33, RZ, 0x7610, R33 ;  /* 0x00007610ff217816 */ /* 0x000fe40000000021 */
[----:B------:R-:W-:Y:S01]  /*14d0*/  PRMT R87, RZ, 0x7610, R87 ;  /* 0x00007610ff577816 */ /* 0x000fe20000000057 */
[----:B------:R-:W-:Y:S01]  /*14e0*/  IMAD.WIDE R28, R71, 0x2, R36 ;  /* 0x00000002471c7825 */ /* 0x000fe200078e0224 */
[----:B------:R-:W-:-:S02]  /*14f0*/  PRMT R89, RZ, 0x7610, R89 ;  /* 0x00007610ff597816 */ /* 0x000fc40000000059 */
[----:B------:R-:W-:Y:S01]  /*1500*/  PRMT R91, RZ, 0x7610, R91 ;  /* 0x00007610ff5b7816 */ /* 0x000fe2000000005b */
[----:B------:R0:W4:Y:S04]  /*1510*/  @!P4 LDG.E.U16 R35, [R4.64] ;  /* 0x000000060423c981 */ /* 0x000128000c1e1500 */
[----:B------:R1:W4:Y:S04]  /*1520*/  @!P4 LDG.E.U16 R81, [R8.64] ;  /* 0x000000060851c981 */ /* 0x000328000c1e1500 */
[----:B------:R1:W4:Y:S01]  /*1530*/  @!P4 LDG.E.U16 R83, [R6.64] ;  /* 0x000000060653c981 */ /* 0x000322000c1e1500 */
[----:B0-----:R-:W-:-:S03]  /*1540*/  IMAD.WIDE R4, R71, 0x2, R44 ;  /* 0x0000000247047825 */ /* 0x001fc600078e022c */
[----:B------:R-:W4:Y:S01]  /*1550*/  @!P4 LDG.E.U16 R33, [R28.64] ;  /* 0x000000061c21c981 */ /* 0x000f22000c1e1500 */
[----:B-1----:R-:W-:-:S03]  /*1560*/  IMAD.WIDE R8, R71, 0x2, R46 ;  /* 0x0000000247087825 */ /* 0x002fc600078e022e */
[----:B------:R0:W4:Y:S01]  /*1570*/  @!P4 LDG.E.U16 R85, [R4.64] ;  /* 0x000000060455c981 */ /* 0x000122000c1e1500 */
[----:B------:R-:W-:-:S03]  /*1580*/  IMAD.WIDE R6, R71, 0x2, R48 ;  /* 0x0000000247067825 */ /* 0x000fc600078e0230 */
[----:B------:R-:W4:Y:S04]  /*1590*/  @!P4 LDG.E.U16 R87, [R8.64] ;  /* 0x000000060857c981 */ /* 0x000f28000c1e1500 */
[----:B------:R-:W4:Y:S01]  /*15a0*/  @!P4 LDG.E.U16 R89, [R6.64] ;  /* 0x000000060659c981 */ /* 0x000f22000c1e1500 */
[----:B0-----:R-:W-:-:S05]  /*15b0*/  IMAD.WIDE R4, R71, 0x2, R50 ;  /* 0x0000000247047825 */ /* 0x001fca00078e0232 */
[----:B------:R-:W4:Y:S01]  /*15c0*/  @!P4 LDG.E.U16 R91, [R4.64] ;  /* 0x00000006045bc981 */ /* 0x000f22000c1e1500 */
[----:B------:R-:W-:-:S04]  /*15d0*/  IADD3 R66, R66, -0x1, RZ ;  /* 0xffffffff42427810 */ /* 0x000fc80007ffe0ff */
[----:B------:R-:W-:Y:S01]  /*15e0*/  ISETP.NE.U32.AND P0, PT, R66, RZ, PT ;  /* 0x000000ff4200720c */ /* 0x000fe20003f05070 */
[----:B------:R-:W-:Y:S01]  /*15f0*/  UIADD3 UR4, UR4, -0x20, URZ ;  /* 0xffffffe004047890 */ /* 0x000fe2000fffe03f */
[----:B------:R-:W-:-:S04]  /*1600*/  IMAD.WIDE R50, R61, 0x2, R50 ;  /* 0x000000023d327825 */ /* 0x000fc800078e0232 */
[----:B------:R-:W-:-:S04]  /*1610*/  IMAD.WIDE R48, R61, 0x2, R48 ;  /* 0x000000023d307825 */ /* 0x000fc800078e0230 */
[----:B------:R-:W-:-:S04]  /*1620*/  IMAD.WIDE R46, R61, 0x2, R46 ;  /* 0x000000023d2e7825 */ /* 0x000fc800078e022e */
[----:B------:R-:W-:-:S04]  /*1630*/  IMAD.WIDE R44, R61, 0x2, R44 ;  /* 0x000000023d2c7825 */ /* 0x000fc800078e022c */
[----:B------:R-:W-:-:S04]  /*1640*/  IMAD.WIDE R42, R61, 0x2, R42 ;  /* 0x000000023d2a7825 */ /* 0x000fc800078e022a */
[----:B------:R-:W-:-:S04]  /*1650*/  IMAD.WIDE R40, R61, 0x2, R40 ;  /* 0x000000023d287825 */ /* 0x000fc800078e0228 */
[----:B------:R-:W-:-:S04]  /*1660*/  IMAD.WIDE R38, R61, 0x2, R38 ;  /* 0x000000023d267825 */ /* 0x000fc800078e0226 */
[----:B------:R-:W-:-:S04]  /*1670*/  IMAD.WIDE R36, R61, 0x2, R36 ;  /* 0x000000023d247825 */ /* 0x000fc800078e0224 */
[----:B------:R-:W-:Y:S01]  /*1680*/  IMAD.WIDE R2, R60, 0x2, R2 ;  /* 0x000000023c027825 */ /* 0x000fe200078e0202 */
[----:B--2---:R-:W-:Y:S04]  /*1690*/  STS.U16 [R59+0x2400], R32 ;  /* 0x002400203b007388 */ /* 0x004fe80000000400 */
[----:B---3--:R-:W-:Y:S04]  /*16a0*/  STS.U16 [R59+0x2000], R30 ;  /* 0x0020001e3b007388 */ /* 0x008fe80000000400 */
[----:B-----5:R-:W-:Y:S04]  /*16b0*/  STS.U16 [R59+0x2800], R34 ;  /* 0x002800223b007388 */ /* 0x020fe80000000400 */
[----:B------:R-:W-:Y:S04]  /*16c0*/  STS.U16 [R59+0x2c00], R76 ;  /* 0x002c004c3b007388 */ /* 0x000fe80000000400 */
[----:B----4-:R-:W-:Y:S04]  /*16d0*/  STS.U16 [R62+0x400], R35 ;  /* 0x000400233e007388 */ /* 0x010fe80000000400 */
[----:B------:R-:W-:Y:S04]  /*16e0*/  STS.U16 [R62+0x800], R81 ;  /* 0x000800513e007388 */ /* 0x000fe80000000400 */
[----:B------:R-:W-:Y:S04]  /*16f0*/  STS.U16 [R62+0xc00], R83 ;  /* 0x000c00533e007388 */ /* 0x000fe80000000400 */
[----:B------:R-:W-:Y:S04]  /*1700*/  STS.U16 [R62], R33 ;  /* 0x000000213e007388 */ /* 0x000fe80000000400 */
[----:B------:R-:W-:Y:S04]  /*1710*/  STS.U16 [R62+0x1000], R85 ;  /* 0x001000553e007388 */ /* 0x000fe80000000400 */
[----:B------:R-:W-:Y:S04]  /*1720*/  STS.U16 [R62+0x1400], R87 ;  /* 0x001400573e007388 */ /* 0x000fe80000000400 */
[----:B------:R-:W-:Y:S04]  /*1730*/  STS.U16 [R62+0x1800], R89 ;  /* 0x001800593e007388 */ /* 0x000fe80000000400 */
[----:B------:R-:W-:Y:S04]  /*1740*/  STS.U16 [R62+0x1c00], R91 ;  /* 0x001c005b3e007388 */ /* 0x000fe80000000400 */
[----:B------:R-:W-:Y:S06]  /*1750*/  BAR.SYNC.DEFER_BLOCKING 0x0 ;  /* 0x0000000000007b1d */ /* 0x000fec0000010000 */
[----:B------:R-:W-:Y:S04]  /*1760*/  LDSM.16.MT88.4 R28, [R58+0x2000] ;  /* 0x002000003a1c783b */ /* 0x000fe80000004200 */
[----:B------:R-:W0:Y:S04]  /*1770*/  LDSM.16.M88.4 R4, [R57] ;  /* 0x000000003904783b */ /* 0x000e280000000200 */
[----:B------:R-:W1:Y:S04]  /*1780*/  LDSM.16.M88.4 R8, [R57+0x1000] ;  /* 0x001000003908783b */ /* 0x000e680000000200 */
[----:B------:R-:W-:Y:S01]  /*1790*/  LDSM.16.MT88.4 R32, [R58+0x2800] ;  /* 0x002800003a20783b */ /* 0x000fe20000004200 */
[C---:B0-----:R-:W-:Y:S08]  /*17a0*/  HMMA.16816.F32.BF16 R12, R28.reuse, R4, R12 ;  /* 0x000000041c0c723c */ /* 0x041ff0000004180c */
[----:B-1----:R-:W-:Y:S01]  /*17b0*/  HMMA.16816.F32.BF16 R20, R28, R8, R20 ;  /* 0x000000081c14723c */ /* 0x002fe20000041814 */
[----:B------:R-:W0:Y:S07]  /*17c0*/  LDSM.16.MT88.4 R28, [R64+0x2000] ;  /* 0x00200000401c783b */ /* 0x000e2e0000004200 */
[C---:B0-----:R-:W-:Y:S08]  /*17d0*/  HMMA.16816.F32.BF16 R16, R28.reuse, R4, R16 ;  /* 0x000000041c10723c */ /* 0x041ff00000041810 */
[----:B------:R-:W-:Y:S01]  /*17e0*/  HMMA.16816.F32.BF16 R24, R28, R8, R24 ;  /* 0x000000081c18723c */ /* 0x000fe20000041818 */
[----:B------:R-:W0:Y:S07]  /*17f0*/  LDSM.16.MT88.4 R28, [R64+0x2800] ;  /* 0x00280000401c783b */ /* 0x000e2e0000004200 */
[C---:B------:R-:W-:Y:S08]  /*1800*/  HMMA.16816.F32.BF16 R12, R32.reuse, R6, R12 ;  /* 0x00000006200c723c */ /* 0x040ff0000004180c */
[----:B------:R-:W-:Y:S08]  /*1810*/  HMMA.16816.F32.BF16 R20, R32, R10, R20 ;  /* 0x0000000a2014723c */ /* 0x000ff00000041814 */
[C---:B0-----:R-:W-:Y:S08]  /*1820*/  HMMA.16816.F32.BF16 R16, R28.reuse, R6, R16 ;  /* 0x000000061c10723c */ /* 0x041ff00000041810 */
[----:B------:R-:W-:Y:S01]  /*1830*/  HMMA.16816.F32.BF16 R24, R28, R10, R24 ;  /* 0x0000000a1c18723c */ /* 0x000fe20000041818 */
[----:B------:R-:W-:Y:S07]  /*1840*/  @P0 BRA `(.L_x_2) ;  /* 0xfffffaa000000947 */ /* 0x000fee000383ffff */
[----:B------:R-:W-:-:S15]  /*1850*/  NOP ;  /* 0x0000000000007918 */ /* 0x000fde0000000000 */
[----:B------:R-:W-:-:S01]  /*1860*/  NOP ;  /* 0x0000000000007918 */ /* 0x000fc20000000000 */
[----:B------:R-:W-:Y:S02]  /*1870*/  F2FP.BF16.PACK_AB R19, R27, R19 ;  /* 0x000000131b13723e */ /* 0x000fe400000010ff */
[----:B------:R-:W-:-:S02]  /*1880*/  F2FP.BF16.PACK_AB R18, R26, R18 ;  /* 0x000000121a12723e */ /* 0x000fc400000010ff */
[----:B------:R-:W-:Y:S02]  /*1890*/  F2FP.BF16.PACK_AB R15, R23, R15 ;  /* 0x0000000f170f723e */ /* 0x000fe400000010ff */
[----:B------:R-:W-:Y:S02]  /*18a0*/  F2FP.BF16.PACK_AB R14, R22, R14 ;  /* 0x0000000e160e723e */ /* 0x000fe400000010ff */
[----:B------:R-:W-:Y:S02]  /*18b0*/  F2FP.BF16.PACK_AB R17, R25, R17 ;  /* 0x000000111911723e */ /* 0x000fe400000010ff */
[----:B------:R-:W-:Y:S02]  /*18c0*/  F2FP.BF16.PACK_AB R16, R24, R16 ;  /* 0x000000101810723e */ /* 0x000fe400000010ff */
[----:B------:R-:W-:Y:S02]  /*18d0*/  F2FP.BF16.PACK_AB R13, R21, R13 ;  /* 0x0000000d150d723e */ /* 0x000fe400000010ff */
[----:B------:R-:W-:-:S02]  /*18e0*/  F2FP.BF16.PACK_AB R12, R20, R12 ;  /* 0x0000000c140c723e */ /* 0x000fc400000010ff */
.L_x_1:
[----:B------:R-:W-:Y:S01]  /*18f0*/  SHF.R.S32.HI R2, RZ, 0x8, R0 ;  /* 0x00000008ff027819 */ /* 0x000fe20000011400 */
[----:B------:R-:W-:Y:S01]  /*1900*/  BAR.SYNC.DEFER_BLOCKING 0x0 ;  /* 0x0000000000007b1d */ /* 0x000fe20000010000 */
[C---:B------:R-:W-:Y:S01]  /*1910*/  IMAD.SHL.U32 R3, R0.reuse, 0x20, RZ ;  /* 0x0000002000037824 */ /* 0x040fe200078e00ff */
[C---:B------:R-:W-:Y:S01]  /*1920*/  ISETP.GE.AND P0, PT, R53.reuse, c[0x0][0x178], PT ;  /* 0x00005e0035007a0c */ /* 0x040fe20003f06270 */
[----:B------:R-:W-:Y:S01]  /*1930*/  IMAD.SHL.U32 R7, R0, 0x4, RZ ;  /* 0x0000000400077824 */ /* 0x000fe200078e00ff */
[----:B------:R-:W-:Y:S01]  /*1940*/  SGXT R2, R2, 0x1 ;  /* 0x000000010202781a */ /* 0x000fe20000000200 */
[----:B------:R-:W-:Y:S01]  /*1950*/  IMAD R53, R53, c[0x0][0x194], RZ ;  /* 0x0000650035357a24 */ /* 0x000fe200078e02ff */
[----:B------:R-:W-:Y:S01]  /*1960*/  LOP3.LUT R3, R56, 0x60, R3, 0xf8, !PT ;  /* 0x0000006038037812 */ /* 0x000fe200078ef803 */
[----:B------:R-:W-:Y:S01]  /*1970*/  IMAD.MOV.U32 R21, RZ, RZ, c[0x0][0x198] ;  /* 0x00006600ff157624 */ /* 0x000fe200078e00ff */
[----:B------:R-:W-:Y:S01]  /*1980*/  LOP3.LUT R5, R2, 0x2040, RZ, 0xc0, !PT ;  /* 0x0000204002057812 */ /* 0x000fe200078ec0ff */
[----:B------:R-:W-:Y:S01]  /*1990*/  IMAD.SHL.U32 R2, R0, 0x200, RZ ;  /* 0x0000020000027824 */ /* 0x000fe200078e00ff */
[----:B------:R-:W-:-:S02]  /*19a0*/  LEA R20, P1, R53, c[0x0][0x170], 0x1 ;  /* 0x00005c0035147a11 */ /* 0x000fc400078208ff */
[----:B------:R-:W-:Y:S02]  /*19b0*/  LOP3.LUT R0, R5, 0x1c, R0, 0xf8, !PT ;  /* 0x0000001c05007812 */ /* 0x000fe400078ef800 */
[----:B------:R-:W-:Y:S02]  /*19c0*/  LOP3.LUT R7, R2, 0x31fc, R7, 0xc8, !PT ;  /* 0x000031fc02077812 */ /* 0x000fe400078ec807 */
[----:B------:R-:W-:Y:S02]  /*19d0*/  LOP3.LUT R3, R0, R3, RZ, 0x3c, !PT ;  /* 0x0000000300037212 */ /* 0x000fe400078e3cff */
[----:B------:R-:W-:Y:S02]  /*19e0*/  LOP3.LUT R54, R7, 0x60, R54, 0x78, !PT ;  /* 0x0000006007367812 */ /* 0x000fe400078e7836 */
[----:B------:R-:W-:Y:S02]  /*19f0*/  LOP3.LUT R2, R3, 0x20, RZ, 0x3c, !PT ;  /* 0x0000002003027812 */ /* 0x000fe400078e3cff */
[----:B------:R-:W-:Y:S01]  /*1a00*/  LOP3.LUT R0, R55, R52, RZ, 0xfc, !PT ;  /* 0x0000003437007212 */ /* 0x000fe200078efcff */
[----:B------:R-:W-:Y:S01]  /*1a10*/  STS [R3], R12 ;  /* 0x0000000c03007388 */ /* 0x000fe20000000800 */
[----:B------:R-:W-:-:S02]  /*1a20*/  LEA.HI.X.SX32 R22, R53, c[0x0][0x174], 0x1, P1 ;  /* 0x00005d0035167a11 */ /* 0x000fc400008f0eff */
[----:B------:R-:W-:Y:S01]  /*1a30*/  ISETP.LT.AND P3, PT, R0, c[0x0][0x17c], !P0 ;  /* 0x00005f0000007a0c */ /* 0x000fe20004761270 */
[----:B------:R0:W-:Y:S01]  /*1a40*/  STS [R3+0x100], R13 ;  /* 0x0001000d03007388 */ /* 0x0001e20000000800 */
[C-C-:B------:R-:W-:Y:S02]  /*1a50*/  LOP3.LUT R5, R55.reuse, 0x8, R52.reuse, 0xfe, !PT ;  /* 0x0000000837057812 */ /* 0x140fe400078efe34 */
[C-C-:B------:R-:W-:Y:S01]  /*1a60*/  LOP3.LUT R4, R55.reuse, 0x70, R52.reuse, 0xfe, !PT ;  /* 0x0000007037047812 */ /* 0x140fe200078efe34 */
[----:B------:R1:W-:Y:S01]  /*1a70*/  STS [R3+0x80], R16 ;  /* 0x0000801003007388 */ /* 0x0003e20000000800 */
[--C-:B------:R-:W-:Y:S01]  /*1a80*/  LOP3.LUT R8, R55, 0x58, R52.reuse, 0xfe, !PT ;  /* 0x0000005837087812 */ /* 0x100fe200078efe34 */
[----:B------:R-:W-:Y:S01]  /*1a90*/  IMAD R7, R5, c[0x0][0x198], RZ ;  /* 0x0000660005077a24 */ /* 0x000fe200078e02ff */
[C-C-:B------:R-:W-:Y:S01]  /*1aa0*/  LOP3.LUT R10, R55.reuse, 0x50, R52.reuse, 0xfe, !PT ;  /* 0x00000050370a7812 */ /* 0x140fe200078efe34 */
[----:B------:R2:W-:Y:S01]  /*1ab0*/  STS [R3+0x180], R17 ;  /* 0x0001801103007388 */ /* 0x0005e20000000800 */
[----:B------:R-:W-:-:S02]  /*1ac0*/  LOP3.LUT R11, R55, 0x48, R52, 0xfe, !PT ;  /* 0x00000048370b7812 */ /* 0x000fc400078efe34 */
[C-C-:B0-----:R-:W-:Y:S01]  /*1ad0*/  LOP3.LUT R13, R55.reuse, 0x60, R52.reuse, 0xfe, !PT ;  /* 0x00000060370d7812 */ /* 0x141fe200078efe34 */
[----:B------:R0:W-:Y:S01]  /*1ae0*/  STS [R2+0x1000], R14 ;  /* 0x0010000e02007388 */ /* 0x0001e20000000800 */
[C-C-:B------:R-:W-:Y:S02]  /*1af0*/  LOP3.LUT R12, R55.reuse, 0x40, R52.reuse, 0xfe, !PT ;  /* 0x00000040370c7812 */ /* 0x140fe400078efe34 */
[C-C-:B-1----:R-:W-:Y:S01]  /*1b00*/  LOP3.LUT R16, R55.reuse, 0x30, R52.reuse, 0xfe, !PT ;  /* 0x0000003037107812 */ /* 0x142fe200078efe34 */
[----:B------:R1:W-:Y:S01]  /*1b10*/  STS [R2+0x1100], R15 ;  /* 0x0011000f02007388 */ /* 0x0003e20000000800 */
[C-C-:B------:R-:W-:Y:S02]  /*1b20*/  LOP3.LUT R9, R55.reuse, 0x28, R52.reuse, 0xfe, !PT ;  /* 0x0000002837097812 */ /* 0x140fe400078efe34 */
[C-C-:B--2---:R-:W-:Y:S01]  /*1b30*/  LOP3.LUT R17, R55.reuse, 0x20, R52.reuse, 0xfe, !PT ;  /* 0x0000002037117812 */ /* 0x144fe200078efe34 */
[----:B------:R2:W-:Y:S01]  /*1b40*/  STS [R2+0x1080], R18 ;  /* 0x0010801202007388 */ /* 0x0005e20000000800 */
[----:B------:R-:W-:-:S02]  /*1b50*/  LOP3.LUT R6, R55, 0x18, R52, 0xfe, !PT ;  /* 0x0000001837067812 */ /* 0x000fc400078efe34 */
[C-C-:B0-----:R-:W-:Y:S01]  /*1b60*/  LOP3.LUT R14, R55.reuse, 0x68, R52.reuse, 0xfe, !PT ;  /* 0x00000068370e7812 */ /* 0x141fe200078efe34 */
[----:B------:R0:W-:Y:S04]  /*1b70*/  STS [R2+0x1180], R19 ;  /* 0x0011801302007388 */ /* 0x0001e80000000800 */
[----:B------:R-:W-:Y:S01]  /*1b80*/  BAR.SYNC.DEFER_BLOCKING 0x0 ;  /* 0x0000000000007b1d */ /* 0x000fe20000010000 */
[C-C-:B-1----:R-:W-:Y:S01]  /*1b90*/  LOP3.LUT R15, R55.reuse, 0x38, R52.reuse, 0xfe, !PT ;  /* 0x00000038370f7812 */ /* 0x142fe200078efe34 */
[----:B--2---:R-:W-:Y:S01]  /*1ba0*/  IMAD R18, R0, c[0x0][0x198], RZ ;  /* 0x0000660000127a24 */ /* 0x004fe200078e02ff */
[C-C-:B------:R-:W-:Y:S02]  /*1bb0*/  LOP3.LUT R0, R55.reuse, 0x78, R52.reuse, 0xfe, !PT ;  /* 0x0000007837007812 */ /* 0x140fe400078efe34 */
[----:B------:R-:W-:Y:S01]  /*1bc0*/  LOP3.LUT R52, R55, 0x10, R52, 0xfe, !PT ;  /* 0x0000001037347812 */ /* 0x000fe200078efe34 */
[----:B0-----:R-:W-:Y:S01]  /*1bd0*/  IMAD R19, R6, c[0x0][0x198], RZ ;  /* 0x0000660006137a24 */ /* 0x001fe200078e02ff */
[----:B------:R-:W-:-:S02]  /*1be0*/  LEA R2, P1, R18, R20, 0x1 ;  /* 0x0000001412027211 */ /* 0x000fc400078208ff */
[----:B------:R-:W-:Y:S02]  /*1bf0*/  ISETP.LT.AND P2, PT, R5, c[0x0][0x17c], !P0 ;  /* 0x00005f0005007a0c */ /* 0x000fe40004741270 */
[----:B------:R-:W-:Y:S01]  /*1c00*/  LEA.HI.X.SX32 R3, R18, R22, 0x1, P1 ;  /* 0x0000001612037211 */ /* 0x000fe200008f0eff */
[----:B------:R-:W-:Y:S01]  /*1c10*/  IMAD R18, R21, 0x20, R18 ;  /* 0x0000002015127824 */ /* 0x000fe200078e0212 */
[----:B------:R-:W-:Y:S02]  /*1c20*/  ISETP.LT.AND P1, PT, R4, c[0x0][0x17c], !P0 ;  /* 0x00005f0004007a0c */ /* 0x000fe40004721270 */
[C---:B------:R-:W-:Y:S01]  /*1c30*/  ISETP.LT.AND P5, PT, R52.reuse, c[0x0][0x17c], !P0 ;  /* 0x00005f0034007a0c */ /* 0x040fe200047a1270 */
[----:B------:R-:W-:Y:S01]  /*1c40*/  IMAD R52, R52, c[0x0][0x198], RZ ;  /* 0x0000660034347a24 */ /* 0x000fe200078e02ff */
[----:B------:R-:W0:Y:S04]  /*1c50*/  LDS R23, [R54] ;  /* 0x0000000036177984 */ /* 0x000e280000000800 */
[----:B------:R-:W1:Y:S04]  /*1c60*/  LDS R25, [R54+0x200] ;  /* 0x0002000036197984 */ /* 0x000e680000000800 */
[----:B------:R-:W2:Y:S04]  /*1c70*/  LDS R27, [R54+0x400] ;  /* 0x00040000361b7984 */ /* 0x000ea80000000800 */
[----:B------:R-:W3:Y:S04]  /*1c80*/  LDS R29, [R54+0x600] ;  /* 0x00060000361d7984 */ /* 0x000ee80000000800 */
[----:B------:R-:W4:Y:S04]  /*1c90*/  LDS R31, [R54+0x800] ;  /* 0x00080000361f7984 */ /* 0x000f280000000800 */
[----:B------:R-:W5:Y:S04]  /*1ca0*/  LDS R33, [R54+0xa00] ;  /* 0x000a000036217984 */ /* 0x000f680000000800 */
[----:B------:R-:W3:Y:S04]  /*1cb0*/  LDS R35, [R54+0xc00] ;  /* 0x000c000036237984 */ /* 0x000ee80000000800 */
[----:B------:R-:W4:Y:S04]  /*1cc0*/  LDS R37, [R54+0xe00] ;  /* 0x000e000036257984 */ /* 0x000f280000000800 */
[----:B0-----:R0:W-:Y:S01]  /*1cd0*/  @P3 STG.E.U16 [R2.64], R23 ;  /* 0x0000001702003986 */ /* 0x0011e2000c101506 */
[----:B------:R-:W-:-:S04]  /*1ce0*/  LEA R4, P3, R7, R20, 0x1 ;  /* 0x0000001407047211 */ /* 0x000fc800078608ff */
[----:B------:R-:W-:Y:S02]  /*1cf0*/  LEA.HI.X.SX32 R5, R7, R22, 0x1, P3 ;  /* 0x0000001607057211 */ /* 0x000fe400018f0eff */
[----:B------:R-:W-:Y:S02]  /*1d00*/  ISETP.LT.AND P3, PT, R6, c[0x0][0x17c], !P0 ;  /* 0x00005f0006007a0c */ /* 0x000fe40004761270 */
[CC--:B------:R-:W-:Y:S01]  /*1d10*/  LEA R6, P4, R52.reuse, R20.reuse, 0x1 ;  /* 0x0000001434067211 */ /* 0x0c0fe200078808ff */
[----:B-1----:R1:W-:Y:S01]  /*1d20*/  @P2 STG.E.U16 [R4.64], R25 ;  /* 0x0000001904002986 */ /* 0x0023e2000c101506 */
[----:B------:R-:W-:Y:S02]  /*1d30*/  ISETP.LT.AND P2, PT, R17, c[0x0][0x17c], !P0 ;  /* 0x00005f0011007a0c */ /* 0x000fe40004741270 */
[----:B0-----:R-:W-:Y:S02]  /*1d40*/  LEA R2, P6, R19, R20, 0x1 ;  /* 0x0000001413027211 */ /* 0x001fe400078c08ff */
[----:B------:R-:W-:-:S02]  /*1d50*/  LEA.HI.X.SX32 R7, R52, R22, 0x1, P4 ;  /* 0x0000001634077211 */ /* 0x000fc400020f0eff */
[----:B------:R-:W-:Y:S02]  /*1d60*/  LEA.HI.X.SX32 R3, R19, R22, 0x1, P6 ;  /* 0x0000001613037211 */ /* 0x000fe400030f0eff */
[----:B------:R-:W-:Y:S01]  /*1d70*/  ISETP.LT.AND P4, PT, R8, c[0x0][0x17c], !P0 ;  /* 0x00005f0008007a0c */ /* 0x000fe20004781270 */
[----:B--2---:R0:W-:Y:S01]  /*1d80*/  @P5 STG.E.U16 [R6.64], R27 ;  /* 0x0000001b06005986 */ /* 0x0041e2000c101506 */
[C---:B------:R-:W-:Y:S01]  /*1d90*/  LEA R8, P6, R18.reuse, R20, 0x1 ;  /* 0x0000001412087211 */ /* 0x040fe200078c08ff */
[----:B-1----:R-:W-:Y:S01]  /*1da0*/  IMAD R5, R21, 0x8, R18 ;  /* 0x0000000815057824 */ /* 0x002fe200078e0212 */
[----:B------:R-:W-:Y:S01]  /*1db0*/  ISETP.LT.AND P5, PT, R9, c[0x0][0x17c], !P0 ;  /* 0x00005f0009007a0c */ /* 0x000fe200047a1270 */
[----:B---3--:R1:W-:Y:S01]  /*1dc0*/  @P3 STG.E.U16 [R2.64], R29 ;  /* 0x0000001d02003986 */ /* 0x0083e2000c101506 */
[----:B------:R-:W-:Y:S02]  /*1dd0*/  LEA.HI.X.SX32 R9, R18, R22, 0x1, P6 ;  /* 0x0000001612097211 */ /* 0x000fe400030f0eff */
[----:B------:R-:W-:Y:S01]  /*1de0*/  ISETP.LT.AND P3, PT, R16, c[0x0][0x17c], !P0 ;  /* 0x00005f0010007a0c */ /* 0x000fe20004761270 */
[----:B------:R-:W-:Y:S01]  /*1df0*/  IMAD R16, R21, 0x8, R5 ;  /* 0x0000000815107824 */ /* 0x000fe200078e0205 */
[----:B------:R-:W-:Y:S01]  /*1e00*/  LEA R4, P6, R5, R20, 0x1 ;  /* 0x0000001405047211 */ /* 0x000fe200078c08ff */
[----:B----4-:R2:W-:Y:S01]  /*1e10*/  @P2 STG.E.U16 [R8.64], R31 ;  /* 0x0000001f08002986 */ /* 0x0105e2000c101506 */
[----:B------:R-:W-:-:S02]  /*1e20*/  PRMT R23, R23, 0x7632, R23 ;  /* 0x0000763217177816 */ /* 0x000fc40000000017 */
[----:B------:R-:W-:Y:S02]  /*1e30*/  LEA.HI.X.SX32 R5, R5, R22, 0x1, P6 ;  /* 0x0000001605057211 */ /* 0x000fe400030f0eff */
[C---:B0-----:R-:W-:Y:S02]  /*1e40*/  LEA R6, P2, R16.reuse, R20, 0x1 ;  /* 0x0000001410067211 */ /* 0x041fe400078408ff */
[----:B------:R-:W-:Y:S01]  /*1e50*/  ISETP.LT.AND P6, PT, R15, c[0x0][0x17c], !P0 ;  /* 0x00005f000f007a0c */ /* 0x000fe200047c1270 */
[----:B------:R-:W-:Y:S01]  /*1e60*/  IMAD R15, R21, 0x8, R16 ;  /* 0x00000008150f7824 */ /* 0x000fe200078e0210 */
[----:B------:R-:W-:Y:S01]  /*1e70*/  LEA.HI.X.SX32 R7, R16, R22, 0x1, P2 ;  /* 0x0000001610077211 */ /* 0x000fe200010f0eff */
[----:B-----5:R0:W-:Y:S01]  /*1e80*/  @P5 STG.E.U16 [R4.64], R33 ;  /* 0x0000002104005986 */ /* 0x0201e2000c101506 */
[----:B------:R-:W-:Y:S01]  /*1e90*/  ISETP.LT.AND P2, PT, R11, c[0x0][0x17c], !P0 ;  /* 0x00005f000b007a0c */ /* 0x000fe20004741270 */
[----:B------:R-:W-:Y:S01]  /*1ea0*/  IMAD R11, R21, 0x8, R15 ;  /* 0x00000008150b7824 */ /* 0x000fe200078e020f */
[----:B-1----:R-:W-:Y:S01]  /*1eb0*/  LEA R2, P5, R15, R20, 0x1 ;  /* 0x000000140f027211 */ /* 0x002fe200078a08ff */
[----:B------:R1:W-:Y:S01]  /*1ec0*/  @P3 STG.E.U16 [R6.64], R35 ;  /* 0x0000002306003986 */ /* 0x0003e2000c101506 */
[----:B------:R-:W-:Y:S01]  /*1ed0*/  ISETP.LT.AND P3, PT, R12, c[0x0][0x17c], !P0 ;  /* 0x00005f000c007a0c */ /* 0x000fe20004761270 */
[----:B------:R-:W-:Y:S01]  /*1ee0*/  IMAD R12, R21, 0x8, R11 ;  /* 0x00000008150c7824 */ /* 0x000fe200078e020b */
[----:B------:R-:W-:-:S02]  /*1ef0*/  LEA.HI.X.SX32 R3, R15, R22, 0x1, P5 ;  /* 0x000000160f037211 */ /* 0x000fc400028f0eff */
[----:B--2---:R-:W-:Y:S02]  /*1f00*/  LEA R8, P5, R11, R20, 0x1 ;  /* 0x000000140b087211 */ /* 0x004fe400078a08ff */
[----:B------:R-:W-:Y:S01]  /*1f10*/  PRMT R25, R25, 0x7632, R25 ;  /* 0x0000763219197816 */ /* 0x000fe20000000019 */
[----:B------:R2:W-:Y:S01]  /*1f20*/  @P6 STG.E.U16 [R2.64], R37 ;  /* 0x0000002502006986 */ /* 0x0005e2000c101506 */
[----:B------:R-:W-:Y:S01]  /*1f30*/  LEA.HI.X.SX32 R9, R11, R22, 0x1, P5 ;  /* 0x000000160b097211 */ /* 0x000fe200028f0eff */
[C---:B------:R-:W-:Y:S01]  /*1f40*/  IMAD R11, R21.reuse, 0x8, R12 ;  /* 0x00000008150b7824 */ /* 0x040fe200078e020c */
[----:B0-----:R-:W-:Y:S02]  /*1f50*/  LEA R4, P6, R12, R20, 0x1 ;  /* 0x000000140c047211 */ /* 0x001fe400078c08ff */
[----:B------:R-:W-:Y:S01]  /*1f60*/  ISETP.LT.AND P5, PT, R10, c[0x0][0x17c], !P0 ;  /* 0x00005f000a007a0c */ /* 0x000fe200047a1270 */
[----:B-1----:R-:W-:Y:S01]  /*1f70*/  IMAD R7, R21, 0x8, R11 ;  /* 0x0000000815077824 */ /* 0x002fe200078e020b */
[----:B------:R-:W-:Y:S01]  /*1f80*/  LEA.HI.X.SX32 R5, R12, R22, 0x1, P6 ;  /* 0x000000160c057211 */ /* 0x000fe200030f0eff */
[----:B------:R0:W-:Y:S01]  /*1f90*/  @P3 STG.E.U16 [R8.64], R23 ;  /* 0x0000001708003986 */ /* 0x0001e2000c101506 */
[----:B------:R-:W-:Y:S01]  /*1fa0*/  PRMT R27, R27, 0x7632, R27 ;  /* 0x000076321b1b7816 */ /* 0x000fe2000000001b */
[----:B------:R-:W-:Y:S01]  /*1fb0*/  IMAD R12, R21, 0x8, R7 ;  /* 0x00000008150c7824 */ /* 0x000fe200078e0207 */
[-C--:B------:R-:W-:Y:S01]  /*1fc0*/  LEA R6, P3, R7, R20.reuse, 0x1 ;  /* 0x0000001407067211 */ /* 0x080fe200078608ff */
[----:B------:R1:W-:Y:S01]  /*1fd0*/  @P2 STG.E.U16 [R4.64], R25 ;  /* 0x0000001904002986 */ /* 0x0003e2000c101506 */
[----:B--2---:R-:W-:Y:S01]  /*1fe0*/  LEA R2, P2, R11, R20, 0x1 ;  /* 0x000000140b027211 */ /* 0x004fe200078408ff */
[----:B------:R-:W-:Y:S01]  /*1ff0*/  IMAD R15, R21, 0x8, R12 ;  /* 0x00000008150f7824 */ /* 0x000fe200078e020c */
[----:B------:R-:W-:-:S02]  /*2000*/  LEA.HI.X.SX32 R7, R7, R22, 0x1, P3 ;  /* 0x0000001607077211 */ /* 0x000fc400018f0eff */
[----:B------:R-:W-:Y:S01]  /*2010*/  LEA.HI.X.SX32 R3, R11, R22, 0x1, P2 ;  /* 0x000000160b037211 */ /* 0x000fe200010f0eff */
[----:B------:R-:W-:Y:S01]  /*2020*/  IMAD R16, R21, 0x8, R15 ;  /* 0x0000000815107824 */ /* 0x000fe200078e020f */
[----:B------:R-:W-:Y:S02]  /*2030*/  ISETP.LT.AND P3, PT, R13, c[0x0][0x17c], !P0 ;  /* 0x00005f000d007a0c */ /* 0x000fe40004761270 */
[-C--:B0-----:R-:W-:Y:S01]  /*2040*/  LEA R8, P2, R15, R20.reuse, 0x1 ;  /* 0x000000140f087211 */ /* 0x081fe200078408ff */
[----:B------:R0:W-:Y:S01]  /*2050*/  @P5 STG.E.U16 [R2.64], R27 ;  /* 0x0000001b02005986 */ /* 0x0001e2000c101506 */
[----:B------:R-:W-:Y:S01]  /*2060*/  LEA R10, P6, R12, R20, 0x1 ;  /* 0x000000140c0a7211 */ /* 0x000fe200078c08ff */
[----:B-1----:R-:W-:Y:S01]  /*2070*/  IMAD R5, R21, 0x8, R16 ;  /* 0x0000000815057824 */ /* 0x002fe200078e0210 */
[----:B------:R-:W-:Y:S02]  /*2080*/  LEA.HI.X.SX32 R9, R15, R22, 0x1, P2 ;  /* 0x000000160f097211 */ /* 0x000fe400010f0eff */
[----:B------:R-:W-:-:S02]  /*2090*/  ISETP.LT.AND P2, PT, R14, c[0x0][0x17c], !P0 ;  /* 0x00005f000e007a0c */ /* 0x000fc40004741270 */
[----:B------:R-:W-:Y:S02]  /*20a0*/  ISETP.LT.AND P0, PT, R0, c[0x0][0x17c], !P0 ;  /* 0x00005f0000007a0c */ /* 0x000fe40004701270 */
[----:B------:R-:W-:Y:S02]  /*20b0*/  LEA.HI.X.SX32 R11, R12, R22, 0x1, P6 ;  /* 0x000000160c0b7211 */ /* 0x000fe400030f0eff */
[C---:B------:R-:W-:Y:S02]  /*20c0*/  LEA R12, P6, R16.reuse, R20, 0x1 ;  /* 0x00000014100c7211 */ /* 0x040fe400078c08ff */
[----:B------:R-:W-:Y:S02]  /*20d0*/  PRMT R29, R29, 0x7632, R29 ;  /* 0x000076321d1d7816 */ /* 0x000fe4000000001d */
[----:B------:R-:W-:Y:S02]  /*20e0*/  PRMT R31, R31, 0x7632, R31 ;  /* 0x000076321f1f7816 */ /* 0x000fe4000000001f */
[----:B------:R-:W-:Y:S01]  /*20f0*/  PRMT R33, R33, 0x7632, R33 ;  /* 0x0000763221217816 */ /* 0x000fe20000000021 */
[----:B------:R0:W-:Y:S01]  /*2100*/  @P4 STG.E.U16 [R6.64], R29 ;  /* 0x0000001d06004986 */ /* 0x0001e2000c101506 */
[----:B------:R-:W-:-:S02]  /*2110*/  LEA.HI.X.SX32 R13, R16, R22, 0x1, P6 ;  /* 0x00000016100d7211 */ /* 0x000fc400030f0eff */
[----:B------:R-:W-:Y:S01]  /*2120*/  PRMT R35, R35, 0x7632, R35 ;  /* 0x0000763223237816 */ /* 0x000fe20000000023 */
[----:B------:R0:W-:Y:S01]  /*2130*/  @P3 STG.E.U16 [R10.64], R31 ;  /* 0x0000001f0a003986 */ /* 0x0001e2000c101506 */
[----:B------:R-:W-:-:S03]  /*2140*/  LEA R4, P6, R5, R20, 0x1 ;  /* 0x0000001405047211 */ /* 0x000fc600078c08ff */
[----:B------:R0:W-:Y:S01]  /*2150*/  @P2 STG.E.U16 [R8.64], R33 ;  /* 0x0000002108002986 */ /* 0x0001e2000c101506 */
[----:B------:R-:W-:-:S03]  /*2160*/  LEA.HI.X.SX32 R5, R5, R22, 0x1, P6 ;  /* 0x0000001605057211 */ /* 0x000fc600030f0eff */
[----:B------:R0:W-:Y:S01]  /*2170*/  @P1 STG.E.U16 [R12.64], R35 ;  /* 0x000000230c001986 */ /* 0x0001e2000c101506 */
[----:B------:R-:W-:Y:S05]  /*2180*/  @!P0 EXIT ;  /* 0x000000000000894d */ /* 0x000fea0003800000 */
[----:B0-----:R-:W-:-:S05]  /*2190*/  PRMT R2, R37, 0x7632, R2 ;  /* 0x0000763225027816 */ /* 0x001fca0000000002 */
[----:B------:R-:W-:Y:S01]  /*21a0*/  STG.E.U16 [R4.64], R2 ;  /* 0x0000000204007986 */ /* 0x000fe2000c101506 */
[----:B------:R-:W-:Y:S05]  /*21b0*/  EXIT ;  /* 0x000000000000794d */ /* 0x000fea0003800000 */
.L_x_3:
[----:B------:R-:W-:-:S00]  /*21c0*/  BRA `(.L_x_3) ;  /* 0xfffffff000007947 */ /* 0x000fc0000383ffff */
[----:B------:R-:W-:-:S00]  /*21d0*/  NOP ;  /* 0x0000000000007918 */ /* 0x000fc00000000000 */
        /* <DEDUP_REMOVED lines=10> */
.L_x_4:


//--------------------- .nv.shared.matmul_kernel  --------------------------
	.section	.nv.shared.matmul_kernel,"aw",@nobits
	.sectionflags	@""
	.align	16
